	.headerflags	@"EF_CUDA_TEXMODE_UNIFIED EF_CUDA_64BIT_ADDRESS EF_CUDA_ACCELERATORS EF_CUDA_SM90 EF_CUDA_VIRTUAL_SM(EF_CUDA_SM90)"
	.elftype	@"ET_EXEC"


//--------------------- .nv.info                  --------------------------
	.section	.nv.info,"",@"SHT_CUDA_INFO"
	.align	4


	//----- nvinfo : EIATTR_REGCOUNT
	.align		4
        /*0000*/ 	.byte	0x04, 0x2f
        /*0002*/ 	.short	(.L_1 - .L_0)
	.align		4
.L_0:
        /*0004*/ 	.word	index@(matmul_kernel_profile)
        /*0008*/ 	.word	0x000000c2


	//----- nvinfo : EIATTR_MIN_STACK_SIZE
	.align		4
.L_1:
        /*000c*/ 	.byte	0x04, 0x12
        /*000e*/ 	.short	(.L_3 - .L_2)
	.align		4
.L_2:
        /*0010*/ 	.word	index@(matmul_kernel_profile)
        /*0014*/ 	.word	0x00000000


	//----- nvinfo : EIATTR_FRAME_SIZE
	.align		4
.L_3:
        /*0018*/ 	.byte	0x04, 0x11
        /*001a*/ 	.short	(.L_5 - .L_4)
	.align		4
.L_4:
        /*001c*/ 	.word	index@(matmul_kernel_profile)
        /*0020*/ 	.word	0x00000000


	//----- nvinfo : EIATTR_MIN_STACK_SIZE
	.align		4
.L_5:
        /*0024*/ 	.byte	0x04, 0x12
        /*0026*/ 	.short	(.L_7 - .L_6)
	.align		4
.L_6:
        /*0028*/ 	.word	index@(matmul_kernel_profile)
        /*002c*/ 	.word	0x00000000
.L_7:


//--------------------- .nv.info.matmul_kernel_profile --------------------------
	.section	.nv.info.matmul_kernel_profile,"",@"SHT_CUDA_INFO"
	.sectionflags	@""
	.align	4


	//----- nvinfo : EIATTR_CUDA_API_VERSION
	.align		4
        /*0000*/ 	.byte	0x04, 0x37
        /*0002*/ 	.short	(.L_9 - .L_8)
.L_8:
        /*0004*/ 	.word	0x0000007c


	//----- nvinfo : EIATTR_KPARAM_INFO
	.align		4
.L_9:
        /*0008*/ 	.byte	0x04, 0x17
        /*000a*/ 	.short	(.L_11 - .L_10)
.L_10:
        /*000c*/ 	.word	0x00000000
        /*0010*/ 	.short	0x0009
        /*0012*/ 	.short	0x0030
        /*0014*/ 	.byte	0x00, 0xf0, 0x21, 0x00


	//----- nvinfo : EIATTR_KPARAM_INFO
	.align		4
.L_11:
        /*0018*/ 	.byte	0x04, 0x17
        /*001a*/ 	.short	(.L_13 - .L_12)
.L_12:
        /*001c*/ 	.word	0x00000000
        /*0020*/ 	.short	0x0008
        /*0022*/ 	.short	0x002c
        /*0024*/ 	.byte	0x00, 0xf0, 0x11, 0x00


	//----- nvinfo : EIATTR_KPARAM_INFO
	.align		4
.L_13:
        /*0028*/ 	.byte	0x04, 0x17
        /*002a*/ 	.short	(.L_15 - .L_14)
.L_14:
        /*002c*/ 	.word	0x00000000
        /*0030*/ 	.short	0x0007
        /*0032*/ 	.short	0x0028
        /*0034*/ 	.byte	0x00, 0xf0, 0x11, 0x00


	//----- nvinfo : EIATTR_KPARAM_INFO
	.align		4
.L_15:
        /*0038*/ 	.byte	0x04, 0x17
        /*003a*/ 	.short	(.L_17 - .L_16)
.L_16:
        /*003c*/ 	.word	0x00000000
        /*0040*/ 	.short	0x0006
        /*0042*/ 	.short	0x0024
        /*0044*/ 	.byte	0x00, 0xf0, 0x11, 0x00


	//----- nvinfo : EIATTR_KPARAM_INFO
	.align		4
.L_17:
        /*0048*/ 	.byte	0x04, 0x17
        /*004a*/ 	.short	(.L_19 - .L_18)
.L_18:
        /*004c*/ 	.word	0x00000000
        /*0050*/ 	.short	0x0005
        /*0052*/ 	.short	0x0020
        /*0054*/ 	.byte	0x00, 0xf0, 0x11, 0x00


	//----- nvinfo : EIATTR_KPARAM_INFO
	.align		4
.L_19:
        /*0058*/ 	.byte	0x04, 0x17
        /*005a*/ 	.short	(.L_21 - .L_20)
.L_20:
        /*005c*/ 	.word	0x00000000
        /*0060*/ 	.short	0x0004
        /*0062*/ 	.short	0x001c
        /*0064*/ 	.byte	0x00, 0xf0, 0x11, 0x00


	//----- nvinfo : EIATTR_KPARAM_INFO
	.align		4
.L_21:
        /*0068*/ 	.byte	0x04, 0x17
        /*006a*/ 	.short	(.L_23 - .L_22)
.L_22:
        /*006c*/ 	.word	0x00000000
        /*0070*/ 	.short	0x0003
        /*0072*/ 	.short	0x0018
        /*0074*/ 	.byte	0x00, 0xf0, 0x11, 0x00


	//----- nvinfo : EIATTR_KPARAM_INFO
	.align		4
.L_23:
        /*0078*/ 	.byte	0x04, 0x17
        /*007a*/ 	.short	(.L_25 - .L_24)
.L_24:
        /*007c*/ 	.word	0x00000000
        /*0080*/ 	.short	0x0002
        /*0082*/ 	.short	0x0010
        /*0084*/ 	.byte	0x00, 0xf0, 0x21, 0x00


	//----- nvinfo : EIATTR_KPARAM_INFO
	.align		4
.L_25:
        /*0088*/ 	.byte	0x04, 0x17
        /*008a*/ 	.short	(.L_27 - .L_26)
.L_26:
        /*008c*/ 	.word	0x00000000
        /*0090*/ 	.short	0x0001
        /*0092*/ 	.short	0x0008
        /*0094*/ 	.byte	0x00, 0xf0, 0x21, 0x00


	//----- nvinfo : EIATTR_KPARAM_INFO
	.align		4
.L_27:
        /*0098*/ 	.byte	0x04, 0x17
        /*009a*/ 	.short	(.L_29 - .L_28)
.L_28:
        /*009c*/ 	.word	0x00000000
        /*00a0*/ 	.short	0x0000
        /*00a2*/ 	.short	0x0000
        /*00a4*/ 	.byte	0x00, 0xf0, 0x21, 0x00


	//----- nvinfo : EIATTR_SPARSE_MMA_MASK
	.align		4
.L_29:
        /*00a8*/ 	.byte	0x03, 0x50
        /*00aa*/ 	.short	0x0000


	//----- nvinfo : EIATTR_MAXREG_COUNT
	.align		4
        /*00ac*/ 	.byte	0x03, 0x1b
        /*00ae*/ 	.short	0x00ff


	//----- nvinfo : EIATTR_COOP_GROUP_MASK_REGIDS
	.align		4
        /*00b0*/ 	.byte	0x04, 0x29
        /*00b2*/ 	.short	(.L_31 - .L_30)


	//   ....[0]....
.L_30:
        /*00b4*/ 	.word	0xffffffff


	//----- nvinfo : EIATTR_COOP_GROUP_INSTR_OFFSETS
	.align		4
.L_31:
        /*00b8*/ 	.byte	0x04, 0x28
        /*00ba*/ 	.short	(.L_33 - .L_32)


	//   ....[0]....
.L_32:
        /*00bc*/ 	.word	0x00001b50


	//----- nvinfo : EIATTR_EXIT_INSTR_OFFSETS
	.align		4
.L_33:
        /*00c0*/ 	.byte	0x04, 0x1c
        /*00c2*/ 	.short	(.L_35 - .L_34)


	//   ....[0]....
.L_34:
        /*00c4*/ 	.word	0x00003120


	//   ....[1]....
        /*00c8*/ 	.word	0x00003d40


	//----- nvinfo : EIATTR_REQNTID
	.align		4
.L_35:
        /*00cc*/ 	.byte	0x04, 0x10
        /*00ce*/ 	.short	(.L_37 - .L_36)
.L_36:
        /*00d0*/ 	.word	0x00000100
        /*00d4*/ 	.word	0x00000001
        /*00d8*/ 	.word	0x00000001


	//----- nvinfo : EIATTR_CRS_STACK_SIZE
	.align		4
.L_37:
        /*00dc*/ 	.byte	0x04, 0x1e
        /*00de*/ 	.short	(.L_39 - .L_38)
.L_38:
        /*00e0*/ 	.word	0x00000000


	//----- nvinfo : EIATTR_CBANK_PARAM_SIZE
	.align		4
.L_39:
        /*00e4*/ 	.byte	0x03, 0x19
        /*00e6*/ 	.short	0x0038


	//----- nvinfo : EIATTR_PARAM_CBANK
	.align		4
        /*00e8*/ 	.byte	0x04, 0x0a
        /*00ea*/ 	.short	(.L_41 - .L_40)
	.align		4
.L_40:
        /*00ec*/ 	.word	index@(.nv.constant0.matmul_kernel_profile)
        /*00f0*/ 	.short	0x0210
        /*00f2*/ 	.short	0x0038


	//----- nvinfo : EIATTR_SW_WAR
	.align		4
.L_41:
        /*00f4*/ 	.byte	0x04, 0x36
        /*00f6*/ 	.short	(.L_43 - .L_42)
.L_42:
        /*00f8*/ 	.word	0x00000008
.L_43:


//--------------------- .nv.callgraph             --------------------------
	.section	.nv.callgraph,"",@"SHT_CUDA_CALLGRAPH"
	.align	4
	.sectionentsize	8
	.align		4
        /*0000*/ 	.word	0x00000000
	.align		4
        /*0004*/ 	.word	0xffffffff
	.align		4
        /*0008*/ 	.word	0x00000000
	.align		4
        /*000c*/ 	.word	0xfffffffe
	.align		4
        /*0010*/ 	.word	0x00000000
	.align		4
        /*0014*/ 	.word	0xfffffffd
	.align		4
        /*0018*/ 	.word	0x00000000
	.align		4
        /*001c*/ 	.word	0xfffffffc


//--------------------- .text.matmul_kernel_profile --------------------------
	.section	.text.matmul_kernel_profile,"ax",@progbits
	.sectionflags	@"SHF_BARRIERS=1"
	.align	128
        .global         matmul_kernel_profile
        .type           matmul_kernel_profile,@function
        .size           matmul_kernel_profile,(.L_x_8 - matmul_kernel_profile)
        .other          matmul_kernel_profile,@"STO_CUDA_ENTRY STV_DEFAULT"
matmul_kernel_profile:
.text.matmul_kernel_profile:
[----:B------:R-:W1:Y:S02]  /*0000*/  LDC R1, c[0x0][0x28] ;  /* 0x00000a00ff017b82 */ /* 0x000e640000000800 */
[----:B------:R-:W-:Y:S01]  /*0010*/  CS2R.32 R9, SR_CLOCKLO ;  /* 0x0000000000097805 */ /* 0x000fe20000005000 */
[----:B------:R-:W2:Y:S01]  /*0020*/  LDC.64 R2, c[0x0][0x228] ;  /* 0x00008a00ff027b82 */ /* 0x000ea20000000a00 */
[----:B------:R-:W-:Y:S01]  /*0030*/  ULDC UR5, c[0x0][0x238] ;  /* 0x00008e0000057ab9 */ /* 0x000fe20000000800 */
[----:B------:R-:W-:Y:S01]  /*0040*/  ULDC.64 UR8, c[0x0][0x218] ;  /* 0x0000860000087ab9 */ /* 0x000fe20000000a00 */
[----:B------:R-:W-:Y:S01]  /*0050*/  ULDC UR4, c[0x0][0x234] ;  /* 0x00008d0000047ab9 */ /* 0x000fe20000000800 */
[----:B------:R-:W-:Y:S01]  /*0060*/  ULDC.64 UR6, c[0x0][0x210] ;  /* 0x0000840000067ab9 */ /* 0x000fe20000000a00 */
[----:B--2---:R-:W-:Y:S01]  /*0070*/  VIADD R0, R3, 0xff ;  /* 0x000000ff03007836 */ /* 0x004fe20000000000 */
[----:B------:R-:W-:Y:S02]  /*0080*/  IABS R20, R3 ;  /* 0x0000000300147213 */ /* 0x000fe40000000000 */
[----:B------:R-:W-:Y:S02]  /*0090*/  IABS R14, R2 ;  /* 0x00000002000e7213 */ /* 0x000fe40000000000 */
[----:B------:R-:W-:-:S04]  /*00a0*/  SHF.R.S32.HI R5, RZ, 0x1f, R0 ;  /* 0x0000001fff057819 */ /* 0x000fc80000011400 */
[----:B------:R-:W-:Y:S02]  /*00b0*/  LEA.HI R5, R5, R0, RZ, 0x8 ;  /* 0x0000000005057211 */ /* 0x000fe400078f40ff */
[----:B------:R-:W2:Y:S02]  /*00c0*/  S2R R0, SR_CTAID.X ;  /* 0x0000000000007919 */ /* 0x000ea40000002500 */
[----:B------:R-:W-:-:S05]  /*00d0*/  SHF.R.S32.HI R5, RZ, 0x8, R5 ;  /* 0x00000008ff057819 */ /* 0x000fca0000011405 */
[----:B------:R-:W-:-:S05]  /*00e0*/  IMAD.SHL.U32 R7, R5, 0x8, RZ ;  /* 0x0000000805077824 */ /* 0x000fca00078e00ff */
[-C--:B------:R-:W-:Y:S02]  /*00f0*/  IABS R11, R7.reuse ;  /* 0x00000007000b7213 */ /* 0x080fe40000000000 */
[----:B------:R-:W-:Y:S02]  /*0100*/  IABS R12, R7 ;  /* 0x00000007000c7213 */ /* 0x000fe40000000000 */
[----:B------:R-:W3:Y:S08]  /*0110*/  I2F.RP R6, R11 ;  /* 0x0000000b00067306 */ /* 0x000ef00000209400 */
[----:B---3--:R-:W3:Y:S01]  /*0120*/  MUFU.RCP R6, R6 ;  /* 0x0000000600067308 */ /* 0x008ee20000001000 */
[----:B--2---:R-:W-:Y:S01]  /*0130*/  IABS R10, R0 ;  /* 0x00000000000a7213 */ /* 0x004fe20000000000 */
[----:B---3--:R-:W-:-:S02]  /*0140*/  VIADD R4, R6, 0xffffffe ;  /* 0x0ffffffe06047836 */ /* 0x008fc40000000000 */
[----:B------:R-:W-:-:S04]  /*0150*/  IMAD.MOV R6, RZ, RZ, -R12 ;  /* 0x000000ffff067224 */ /* 0x000fc800078e0a0c */
[----:B------:R2:W3:Y:S02]  /*0160*/  F2I.FTZ.U32.TRUNC.NTZ R5, R4 ;  /* 0x0000000400057305 */ /* 0x0004e4000021f000 */
[----:B--2---:R-:W-:Y:S02]  /*0170*/  IMAD.MOV.U32 R4, RZ, RZ, RZ ;  /* 0x000000ffff047224 */ /* 0x004fe400078e00ff */
[----:B---3--:R-:W-:-:S04]  /*0180*/  IMAD.MOV R8, RZ, RZ, -R5 ;  /* 0x000000ffff087224 */ /* 0x008fc800078e0a05 */
[----:B------:R-:W-:Y:S02]  /*0190*/  IMAD R13, R8, R11, RZ ;  /* 0x0000000b080d7224 */ /* 0x000fe400078e02ff */
[----:B------:R-:W-:Y:S02]  /*01a0*/  IMAD.MOV.U32 R8, RZ, RZ, R10 ;  /* 0x000000ffff087224 */ /* 0x000fe400078e000a */
[----:B------:R-:W-:-:S06]  /*01b0*/  IMAD.HI.U32 R5, R5, R13, R4 ;  /* 0x0000000d05057227 */ /* 0x000fcc00078e0004 */
[----:B------:R-:W-:-:S04]  /*01c0*/  IMAD.HI.U32 R5, R5, R8, RZ ;  /* 0x0000000805057227 */ /* 0x000fc800078e00ff */
[----:B------:R-:W-:-:S05]  /*01d0*/  IMAD R4, R5, R6, R8 ;  /* 0x0000000605047224 */ /* 0x000fca00078e0208 */
[----:B------:R-:W-:-:S13]  /*01e0*/  ISETP.GT.U32.AND P1, PT, R11, R4, PT ;  /* 0x000000040b00720c */ /* 0x000fda0003f24070 */
[----:B------:R-:W-:Y:S02]  /*01f0*/  @!P1 IMAD.IADD R4, R4, 0x1, -R11 ;  /* 0x0000000104049824 */ /* 0x000fe400078e0a0b */
[----:B------:R-:W-:Y:S01]  /*0200*/  @!P1 VIADD R5, R5, 0x1 ;  /* 0x0000000105059836 */ /* 0x000fe20000000000 */
[----:B------:R-:W-:Y:S02]  /*0210*/  ISETP.NE.AND P1, PT, R7, RZ, PT ;  /* 0x000000ff0700720c */ /* 0x000fe40003f25270 */
[----:B------:R-:W-:Y:S02]  /*0220*/  ISETP.GE.U32.AND P0, PT, R4, R11, PT ;  /* 0x0000000b0400720c */ /* 0x000fe40003f06070 */
[----:B------:R-:W-:-:S04]  /*0230*/  LOP3.LUT R4, R0, R7, RZ, 0x3c, !PT ;  /* 0x0000000700047212 */ /* 0x000fc800078e3cff */
[----:B------:R-:W-:Y:S01]  /*0240*/  ISETP.GE.AND P2, PT, R4, RZ, PT ;  /* 0x000000ff0400720c */ /* 0x000fe20003f46270 */
[----:B------:R-:W-:-:S06]  /*0250*/  VIADD R4, R2, 0x7f ;  /* 0x0000007f02047836 */ /* 0x000fcc0000000000 */
[----:B------:R-:W-:-:S04]  /*0260*/  @P0 VIADD R5, R5, 0x1 ;  /* 0x0000000105050836 */ /* 0x000fc80000000000 */
[----:B------:R-:W-:Y:S01]  /*0270*/  IMAD.MOV.U32 R6, RZ, RZ, R5 ;  /* 0x000000ffff067224 */ /* 0x000fe200078e0005 */
[----:B------:R-:W-:-:S03]  /*0280*/  SHF.R.S32.HI R5, RZ, 0x1f, R4 ;  /* 0x0000001fff057819 */ /* 0x000fc60000011404 */
[----:B------:R-:W-:Y:S01]  /*0290*/  @!P2 IMAD.MOV R6, RZ, RZ, -R6 ;  /* 0x000000ffff06a224 */ /* 0x000fe200078e0a06 */
[----:B------:R-:W-:Y:S02]  /*02a0*/  @!P1 LOP3.LUT R6, RZ, R7, RZ, 0x33, !PT ;  /* 0x00000007ff069212 */ /* 0x000fe400078e33ff */
[----:B------:R-:W-:-:S03]  /*02b0*/  LEA.HI R5, R5, R4, RZ, 0x7 ;  /* 0x0000000405057211 */ /* 0x000fc600078f38ff */
[----:B------:R-:W-:Y:S02]  /*02c0*/  IMAD.SHL.U32 R12, R6, 0x8, RZ ;  /* 0x00000008060c7824 */ /* 0x000fe400078e00ff */
[----:B------:R-:W-:-:S03]  /*02d0*/  IMAD.MOV R6, RZ, RZ, -R6 ;  /* 0x000000ffff067224 */ /* 0x000fc600078e0a06 */
[----:B------:R-:W-:Y:S01]  /*02e0*/  LEA.HI.SX32 R5, R5, -R12, 0x19 ;  /* 0x8000000c05057211 */ /* 0x000fe200078fcaff */
[----:B------:R-:W-:-:S03]  /*02f0*/  IMAD R13, R7, R6, R0 ;  /* 0x00000006070d7224 */ /* 0x000fc600078e0200 */
[----:B------:R-:W-:Y:S02]  /*0300*/  VIMNMX R18, R5, 0x8, PT ;  /* 0x0000000805127848 */ /* 0x000fe40003fe0100 */
[----:B------:R-:W-:Y:S02]  /*0310*/  IABS R6, R13 ;  /* 0x0000000d00067213 */ /* 0x000fe40000000000 */
[----:B------:R-:W-:-:S04]  /*0320*/  IABS R11, R18 ;  /* 0x00000012000b7213 */ /* 0x000fc80000000000 */
[----:B------:R-:W2:Y:S08]  /*0330*/  I2F.RP R8, R11 ;  /* 0x0000000b00087306 */ /* 0x000eb00000209400 */
[----:B--2---:R-:W2:Y:S02]  /*0340*/  MUFU.RCP R8, R8 ;  /* 0x0000000800087308 */ /* 0x004ea40000001000 */
[----:B--2---:R-:W-:-:S06]  /*0350*/  VIADD R4, R8, 0xffffffe ;  /* 0x0ffffffe08047836 */ /* 0x004fcc0000000000 */
[----:B------:R-:W2:Y:S08]  /*0360*/  I2F.RP R8, R20 ;  /* 0x0000001400087306 */ /* 0x000eb00000209400 */
[----:B------:R3:W4:Y:S08]  /*0370*/  F2I.FTZ.U32.TRUNC.NTZ R5, R4 ;  /* 0x0000000400057305 */ /* 0x000730000021f000 */
[----:B--2---:R-:W2:Y:S01]  /*0380*/  MUFU.RCP R8, R8 ;  /* 0x0000000800087308 */ /* 0x004ea20000001000 */
[----:B---3--:R-:W-:-:S02]  /*0390*/  IMAD.MOV.U32 R4, RZ, RZ, RZ ;  /* 0x000000ffff047224 */ /* 0x008fc400078e00ff */
[----:B----4-:R-:W-:-:S04]  /*03a0*/  IMAD.MOV R10, RZ, RZ, -R5 ;  /* 0x000000ffff0a7224 */ /* 0x010fc800078e0a05 */
[----:B------:R-:W-:-:S04]  /*03b0*/  IMAD R7, R10, R11, RZ ;  /* 0x0000000b0a077224 */ /* 0x000fc800078e02ff */
[----:B------:R-:W-:Y:S01]  /*03c0*/  IMAD.HI.U32 R5, R5, R7, R4 ;  /* 0x0000000705057227 */ /* 0x000fe200078e0004 */
[----:B------:R-:W-:Y:S01]  /*03d0*/  IABS R4, R18 ;  /* 0x0000001200047213 */ /* 0x000fe20000000000 */
[----:B------:R-:W3:Y:S02]  /*03e0*/  I2F.RP R7, R14 ;  /* 0x0000000e00077306 */ /* 0x000ee40000209400 */
[----:B--2---:R-:W-:Y:S02]  /*03f0*/  VIADD R10, R8, 0xffffffe ;  /* 0x0ffffffe080a7836 */ /* 0x004fe40000000000 */
[----:B------:R-:W-:Y:S02]  /*0400*/  IMAD.MOV R4, RZ, RZ, -R4 ;  /* 0x000000ffff047224 */ /* 0x000fe400078e0a04 */
[----:B------:R-:W-:-:S04]  /*0410*/  IMAD.HI.U32 R5, R5, R6, RZ ;  /* 0x0000000605057227 */ /* 0x000fc800078e00ff */
[----:B------:R-:W-:Y:S02]  /*0420*/  IMAD R6, R5, R4, R6 ;  /* 0x0000000405067224 */ /* 0x000fe400078e0206 */
[----:B------:R-:W2:Y:S03]  /*0430*/  S2R R4, SR_TID.X ;  /* 0x0000000000047919 */ /* 0x000ea60000002100 */
[----:B------:R-:W-:Y:S01]  /*0440*/  ISETP.GT.U32.AND P1, PT, R11, R6, PT ;  /* 0x000000060b00720c */ /* 0x000fe20003f24070 */
[----:B---3--:R-:W3:-:S12]  /*0450*/  MUFU.RCP R7, R7 ;  /* 0x0000000700077308 */ /* 0x008ed80000001000 */
[----:B------:R-:W-:Y:S02]  /*0460*/  @!P1 IMAD.IADD R6, R6, 0x1, -R11 ;  /* 0x0000000106069824 */ /* 0x000fe400078e0a0b */
[----:B------:R-:W-:Y:S01]  /*0470*/  @!P1 VIADD R5, R5, 0x1 ;  /* 0x0000000105059836 */ /* 0x000fe20000000000 */
[----:B------:R-:W-:Y:S02]  /*0480*/  ISETP.NE.AND P1, PT, R18, RZ, PT ;  /* 0x000000ff1200720c */ /* 0x000fe40003f25270 */
[----:B------:R-:W-:Y:S02]  /*0490*/  ISETP.GE.U32.AND P0, PT, R6, R11, PT ;  /* 0x0000000b0600720c */ /* 0x000fe40003f06070 */
[----:B------:R4:W5:Y:S01]  /*04a0*/  F2I.FTZ.U32.TRUNC.NTZ R11, R10 ;  /* 0x0000000a000b7305 */ /* 0x000962000021f000 */
[----:B------:R-:W-:-:S04]  /*04b0*/  LOP3.LUT R6, R13, R18, RZ, 0x3c, !PT ;  /* 0x000000120d067212 */ /* 0x000fc800078e3cff */
[----:B------:R-:W-:Y:S01]  /*04c0*/  ISETP.GE.AND P2, PT, R6, RZ, PT ;  /* 0x000000ff0600720c */ /* 0x000fe20003f46270 */
[----:B---3--:R-:W-:Y:S01]  /*04d0*/  VIADD R6, R7, 0xffffffe ;  /* 0x0ffffffe07067836 */ /* 0x008fe20000000000 */
[----:B--2---:R-:W-:-:S03]  /*04e0*/  SHF.R.U32.HI R16, RZ, 0x2, R4 ;  /* 0x00000002ff107819 */ /* 0x004fc60000011604 */
[----:B------:R-:W2:Y:S01]  /*04f0*/  F2I.FTZ.U32.TRUNC.NTZ R7, R6 ;  /* 0x0000000600077305 */ /* 0x000ea2000021f000 */
[----:B------:R-:W-:Y:S01]  /*0500*/  @P0 VIADD R5, R5, 0x1 ;  /* 0x0000000105050836 */ /* 0x000fe20000000000 */
[----:B------:R-:W-:Y:S01]  /*0510*/  LOP3.LUT R181, R4, 0x1f, RZ, 0xc0, !PT ;  /* 0x0000001f04b57812 */ /* 0x000fe200078ec0ff */
[----:B----4-:R-:W-:Y:S01]  /*0520*/  IMAD.MOV.U32 R10, RZ, RZ, RZ ;  /* 0x000000ffff0a7224 */ /* 0x010fe200078e00ff */
[----:B------:R-:W-:Y:S01]  /*0530*/  SGXT.U32 R16, R16, 0x6 ;  /* 0x000000061010781a */ /* 0x000fe20000000000 */
[----:B------:R-:W-:Y:S02]  /*0540*/  IMAD.MOV.U32 R25, RZ, RZ, R5 ;  /* 0x000000ffff197224 */ /* 0x000fe400078e0005 */
[----:B-1---5:R-:W-:Y:S02]  /*0550*/  IMAD.MOV R5, RZ, RZ, -R11 ;  /* 0x000000ffff057224 */ /* 0x022fe400078e0a0b */
[----:B------:R-:W-:Y:S01]  /*0560*/  @!P2 IMAD.MOV R25, RZ, RZ, -R25 ;  /* 0x000000ffff19a224 */ /* 0x000fe200078e0a19 */
[----:B------:R-:W-:Y:S01]  /*0570*/  @!P1 LOP3.LUT R25, RZ, R18, RZ, 0x33, !PT ;  /* 0x00000012ff199212 */ /* 0x000fe200078e33ff */
[----:B------:R-:W-:-:S03]  /*0580*/  IMAD R5, R5, R20, RZ ;  /* 0x0000001405057224 */ /* 0x000fc600078e02ff */
[----:B------:R-:W-:Y:S01]  /*0590*/  PRMT R8, R16, 0x6540, R25 ;  /* 0x0000654010087816 */ /* 0x000fe20000000019 */
[----:B------:R-:W-:-:S03]  /*05a0*/  IMAD.HI.U32 R10, R11, R5, R10 ;  /* 0x000000050b0a7227 */ /* 0x000fc600078e000a */
[----:B------:R-:W-:Y:S01]  /*05b0*/  IABS R15, R8 ;  /* 0x00000008000f7213 */ /* 0x000fe20000000000 */
[----:B------:R-:W-:Y:S01]  /*05c0*/  IMAD.MOV R5, RZ, RZ, -R25 ;  /* 0x000000ffff057224 */ /* 0x000fe200078e0a19 */
[C---:B------:R-:W-:Y:S01]  /*05d0*/  LOP3.LUT R27, R8.reuse, 0x80, RZ, 0xfc, !PT ;  /* 0x00000080081b7812 */ /* 0x040fe200078efcff */
[----:B--2---:R-:W-:Y:S01]  /*05e0*/  IMAD.MOV R6, RZ, RZ, -R7 ;  /* 0x000000ffff067224 */ /* 0x004fe200078e0a07 */
[----:B------:R-:W-:Y:S01]  /*05f0*/  LOP3.LUT R28, R8, 0xc0, RZ, 0xfc, !PT ;  /* 0x000000c0081c7812 */ /* 0x000fe200078efcff */
[----:B------:R-:W-:Y:S01]  /*0600*/  IMAD R5, R18, R5, R13 ;  /* 0x0000000512057224 */ /* 0x000fe200078e020d */
[----:B------:R-:W-:Y:S01]  /*0610*/  IABS R21, R27 ;  /* 0x0000001b00157213 */ /* 0x000fe20000000000 */
[----:B------:R-:W-:Y:S01]  /*0620*/  IMAD.MOV.U32 R13, RZ, RZ, R6 ;  /* 0x000000ffff0d7224 */ /* 0x000fe200078e0006 */
[----:B------:R-:W-:Y:S01]  /*0630*/  IABS R23, R28 ;  /* 0x0000001c00177213 */ /* 0x000fe20000000000 */
[----:B------:R-:W-:Y:S02]  /*0640*/  IMAD.IADD R5, R12, 0x1, R5 ;  /* 0x000000010c057824 */ /* 0x000fe400078e0205 */
[----:B------:R-:W-:-:S04]  /*0650*/  IMAD.HI.U32 R6, R10, R15, RZ ;  /* 0x0000000f0a067227 */ /* 0x000fc800078e00ff */
[----:B------:R-:W-:Y:S02]  /*0660*/  IMAD.SHL.U32 R5, R5, 0x80, RZ ;  /* 0x0000008005057824 */ /* 0x000fe400078e00ff */
[----:B------:R-:W-:Y:S02]  /*0670*/  IMAD.MOV R12, RZ, RZ, -R6 ;  /* 0x000000ffff0c7224 */ /* 0x000fe400078e0a06 */
[----:B------:R-:W-:Y:S01]  /*0680*/  IMAD R13, R13, R14, RZ ;  /* 0x0000000e0d0d7224 */ /* 0x000fe200078e02ff */
[----:B------:R-:W-:Y:S01]  /*0690*/  LOP3.LUT R24, R5, R16, RZ, 0xfc, !PT ;  /* 0x0000001005187212 */ /* 0x000fe200078efcff */
[----:B------:R-:W-:Y:S01]  /*06a0*/  IMAD.MOV.U32 R6, RZ, RZ, RZ ;  /* 0x000000ffff067224 */ /* 0x000fe200078e00ff */
[----:B------:R-:W-:Y:S01]  /*06b0*/  LOP3.LUT R26, R5, 0x40, R16, 0xfe, !PT ;  /* 0x00000040051a7812 */ /* 0x000fe200078efe10 */
[----:B------:R-:W-:Y:S02]  /*06c0*/  IMAD.SHL.U32 R11, R25, 0x100, RZ ;  /* 0x00000100190b7824 */ /* 0x000fe400078e00ff */
[----:B------:R-:W-:Y:S01]  /*06d0*/  IMAD.HI.U32 R6, R7, R13, R6 ;  /* 0x0000000d07067227 */ /* 0x000fe200078e0006 */
[----:B------:R-:W-:-:S02]  /*06e0*/  IABS R17, R26 ;  /* 0x0000001a00117213 */ /* 0x000fc40000000000 */
[----:B------:R-:W-:Y:S01]  /*06f0*/  LOP3.LUT R22, R11, 0x40, R16, 0xfe, !PT ;  /* 0x000000400b167812 */ /* 0x000fe200078efe10 */
[----:B------:R-:W-:Y:S01]  /*0700*/  IMAD R12, R20, R12, R15 ;  /* 0x0000000c140c7224 */ /* 0x000fe200078e020f */
[----:B------:R-:W-:Y:S01]  /*0710*/  IABS R15, R24 ;  /* 0x00000018000f7213 */ /* 0x000fe20000000000 */
[----:B------:R-:W-:Y:S01]  /*0720*/  IMAD.HI.U32 R13, R10, R21, RZ ;  /* 0x000000150a0d7227 */ /* 0x000fe200078e00ff */
[----:B------:R-:W-:Y:S02]  /*0730*/  IABS R19, R22 ;  /* 0x0000001600137213 */ /* 0x000fe40000000000 */
[----:B------:R-:W-:Y:S01]  /*0740*/  ISETP.GT.U32.AND P3, PT, R20, R12, PT ;  /* 0x0000000c1400720c */ /* 0x000fe20003f64070 */
[----:B------:R-:W-:-:S04]  /*0750*/  IMAD.HI.U32 R7, R6, R15, RZ ;  /* 0x0000000f06077227 */ /* 0x000fc800078e00ff */
[----:B------:R-:W-:-:S04]  /*0760*/  IMAD.HI.U32 R6, R6, R17, RZ ;  /* 0x0000001106067227 */ /* 0x000fc800078e00ff */
[----:B------:R-:W-:Y:S02]  /*0770*/  IMAD.MOV R7, RZ, RZ, -R7 ;  /* 0x000000ffff077224 */ /* 0x000fe400078e0a07 */
[----:B------:R-:W-:-:S04]  /*0780*/  IMAD.HI.U32 R11, R10, R19, RZ ;  /* 0x000000130a0b7227 */ /* 0x000fc800078e00ff */
[----:B------:R-:W-:Y:S02]  /*0790*/  IMAD.MOV R18, RZ, RZ, -R6 ;  /* 0x000000ffff127224 */ /* 0x000fe400078e0a06 */
[----:B------:R-:W-:Y:S02]  /*07a0*/  IMAD R7, R14, R7, R15 ;  /* 0x000000070e077224 */ /* 0x000fe400078e020f */
[----:B------:R-:W-:Y:S02]  /*07b0*/  IMAD.MOV R11, RZ, RZ, -R11 ;  /* 0x000000ffff0b7224 */ /* 0x000fe400078e0a0b */
[----:B------:R-:W-:Y:S01]  /*07c0*/  IMAD.HI.U32 R6, R10, R23, RZ ;  /* 0x000000170a067227 */ /* 0x000fe200078e00ff */
[----:B------:R-:W-:-:S03]  /*07d0*/  ISETP.GT.U32.AND P0, PT, R14, R7, PT ;  /* 0x000000070e00720c */ /* 0x000fc60003f04070 */
[----:B------:R-:W-:Y:S02]  /*07e0*/  IMAD R10, R14, R18, R17 ;  /* 0x000000120e0a7224 */ /* 0x000fe400078e0211 */
[----:B------:R-:W-:Y:S02]  /*07f0*/  IMAD.MOV R13, RZ, RZ, -R13 ;  /* 0x000000ffff0d7224 */ /* 0x000fe400078e0a0d */
[----:B------:R-:W-:Y:S01]  /*0800*/  IMAD R11, R20, R11, R19 ;  /* 0x0000000b140b7224 */ /* 0x000fe200078e0213 */
[----:B------:R-:W-:Y:S01]  /*0810*/  ISETP.GT.U32.AND P1, PT, R14, R10, PT ;  /* 0x0000000a0e00720c */ /* 0x000fe20003f24070 */
[C---:B------:R-:W-:Y:S02]  /*0820*/  IMAD R13, R20.reuse, R13, R21 ;  /* 0x0000000d140d7224 */ /* 0x040fe400078e0215 */
[----:B------:R-:W-:Y:S01]  /*0830*/  IMAD.MOV R6, RZ, RZ, -R6 ;  /* 0x000000ffff067224 */ /* 0x000fe200078e0a06 */
[C---:B------:R-:W-:Y:S01]  /*0840*/  ISETP.GT.U32.AND P4, PT, R20.reuse, R11, PT ;  /* 0x0000000b1400720c */ /* 0x040fe20003f84070 */
[----:B------:R-:W-:Y:S01]  /*0850*/  @!P0 IMAD.IADD R7, R7, 0x1, -R14 ;  /* 0x0000000107078824 */ /* 0x000fe200078e0a0e */
[C---:B------:R-:W-:Y:S01]  /*0860*/  ISETP.GT.U32.AND P5, PT, R20.reuse, R13, PT ;  /* 0x0000000d1400720c */ /* 0x040fe20003fa4070 */
[----:B------:R-:W-:-:S02]  /*0870*/  IMAD R15, R20, R6, R23 ;  /* 0x00000006140f7224 */ /* 0x000fc400078e0217 */
[----:B------:R-:W-:Y:S02]  /*0880*/  @!P3 IMAD.IADD R12, R12, 0x1, -R20 ;  /* 0x000000010c0cb824 */ /* 0x000fe400078e0a14 */
[----:B------:R-:W-:Y:S01]  /*0890*/  IMAD.SHL.U32 R6, R4, 0x8, RZ ;  /* 0x0000000804067824 */ /* 0x000fe200078e00ff */
[----:B------:R-:W-:Y:S01]  /*08a0*/  ISETP.GT.U32.AND P2, PT, R20, R15, PT ;  /* 0x0000000f1400720c */ /* 0x000fe20003f44070 */
[----:B------:R-:W-:Y:S01]  /*08b0*/  @!P1 IMAD.IADD R10, R10, 0x1, -R14 ;  /* 0x000000010a0a9824 */ /* 0x000fe200078e0a0e */
[----:B------:R-:W-:Y:S02]  /*08c0*/  ISETP.GT.U32.AND P1, PT, R14, R7, PT ;  /* 0x000000070e00720c */ /* 0x000fe40003f24070 */
[----:B------:R-:W-:Y:S01]  /*08d0*/  ISETP.GT.U32.AND P3, PT, R20, R12, PT ;  /* 0x0000000c1400720c */ /* 0x000fe20003f64070 */
[--C-:B------:R-:W-:Y:S01]  /*08e0*/  @!P4 IMAD.IADD R11, R11, 0x1, -R20.reuse ;  /* 0x000000010b0bc824 */ /* 0x100fe200078e0a14 */
[----:B------:R-:W-:Y:S01]  /*08f0*/  ISETP.GT.U32.AND P0, PT, R14, R10, PT ;  /* 0x0000000a0e00720c */ /* 0x000fe20003f04070 */
[----:B------:R-:W-:Y:S01]  /*0900*/  @!P5 IMAD.IADD R13, R13, 0x1, -R20 ;  /* 0x000000010d0dd824 */ /* 0x000fe200078e0a14 */
[----:B------:R-:W-:-:S02]  /*0910*/  ISETP.GE.AND P4, PT, R22, RZ, PT ;  /* 0x000000ff1600720c */ /* 0x000fc40003f86270 */
[C---:B------:R-:W-:Y:S02]  /*0920*/  ISETP.GT.U32.AND P6, PT, R20.reuse, R11, PT ;  /* 0x0000000b1400720c */ /* 0x040fe40003fc4070 */
[----:B------:R-:W-:Y:S01]  /*0930*/  ISETP.GT.U32.AND P5, PT, R20, R13, PT ;  /* 0x0000000d1400720c */ /* 0x000fe20003fa4070 */
[----:B------:R-:W-:Y:S01]  /*0940*/  @!P2 IMAD.IADD R15, R15, 0x1, -R20 ;  /* 0x000000010f0fa824 */ /* 0x000fe200078e0a14 */
[----:B------:R-:W-:Y:S01]  /*0950*/  LOP3.LUT R6, R6, 0xf8, RZ, 0xc0, !PT ;  /* 0x000000f806067812 */ /* 0x000fe200078ec0ff */
[----:B------:R-:W-:Y:S01]  /*0960*/  @!P1 IMAD.IADD R7, R7, 0x1, -R14 ;  /* 0x0000000107079824 */ /* 0x000fe200078e0a0e */
[----:B------:R-:W-:Y:S01]  /*0970*/  ISETP.GE.AND P1, PT, R8, RZ, PT ;  /* 0x000000ff0800720c */ /* 0x000fe20003f26270 */
[----:B------:R-:W-:Y:S01]  /*0980*/  @!P3 IMAD.IADD R12, R12, 0x1, -R20 ;  /* 0x000000010c0cb824 */ /* 0x000fe200078e0a14 */
[----:B------:R-:W-:Y:S01]  /*0990*/  ISETP.GT.U32.AND P2, PT, R20, R15, PT ;  /* 0x0000000f1400720c */ /* 0x000fe20003f44070 */
[----:B------:R-:W-:Y:S01]  /*09a0*/  @!P0 IMAD.IADD R10, R10, 0x1, -R14 ;  /* 0x000000010a0a8824 */ /* 0x000fe200078e0a0e */
[----:B------:R-:W-:-:S02]  /*09b0*/  ISETP.GE.AND P0, PT, R27, RZ, PT ;  /* 0x000000ff1b00720c */ /* 0x000fc40003f06270 */
[----:B------:R-:W-:Y:S01]  /*09c0*/  ISETP.GE.AND P3, PT, R26, RZ, PT ;  /* 0x000000ff1a00720c */ /* 0x000fe20003f66270 */
[--C-:B------:R-:W-:Y:S01]  /*09d0*/  @!P6 IMAD.IADD R11, R11, 0x1, -R20.reuse ;  /* 0x000000010b0be824 */ /* 0x100fe200078e0a14 */
[----:B------:R-:W-:Y:S01]  /*09e0*/  ISETP.GE.AND P6, PT, R28, RZ, PT ;  /* 0x000000ff1c00720c */ /* 0x000fe20003fc6270 */
[----:B------:R-:W-:Y:S01]  /*09f0*/  @!P5 IMAD.IADD R13, R13, 0x1, -R20 ;  /* 0x000000010d0dd824 */ /* 0x000fe200078e0a14 */
[----:B------:R-:W-:Y:S01]  /*0a00*/  ISETP.GE.AND P5, PT, R24, RZ, PT ;  /* 0x000000ff1800720c */ /* 0x000fe20003fa6270 */
[----:B------:R-:W-:Y:S01]  /*0a10*/  IMAD.MOV.U32 R14, RZ, RZ, R11 ;  /* 0x000000ffff0e7224 */ /* 0x000fe200078e000b */
[----:B------:R-:W-:Y:S01]  /*0a20*/  PRMT R6, R6, 0x6540, R25 ;  /* 0x0000654006067816 */ /* 0x000fe20000000019 */
[----:B------:R-:W-:Y:S01]  /*0a30*/  IMAD.SHL.U32 R25, R4, 0x10, RZ ;  /* 0x0000001004197824 */ /* 0x000fe200078e00ff */
[----:B------:R-:W-:Y:S01]  /*0a40*/  LOP3.LUT R11, RZ, R3, RZ, 0x33, !PT ;  /* 0x00000003ff0b7212 */ /* 0x000fe200078e33ff */
[----:B------:R-:W-:Y:S01]  /*0a50*/  @!P4 IMAD.MOV R14, RZ, RZ, -R14 ;  /* 0x000000ffff0ec224 */ /* 0x000fe200078e0a0e */
[----:B------:R-:W-:Y:S01]  /*0a60*/  ISETP.NE.AND P4, PT, R3, RZ, PT ;  /* 0x000000ff0300720c */ /* 0x000fe20003f85270 */
[----:B------:R-:W-:Y:S01]  /*0a70*/  @!P1 IMAD.MOV R12, RZ, RZ, -R12 ;  /* 0x000000ffff0c9224 */ /* 0x000fe200078e0a0c */
[----:B------:R-:W-:Y:S01]  /*0a80*/  LOP3.LUT R18, R25, 0x30, RZ, 0xc0, !PT ;  /* 0x0000003019127812 */ /* 0x000fe200078ec0ff */
[----:B------:R-:W-:Y:S01]  /*0a90*/  @!P2 IMAD.IADD R15, R15, 0x1, -R20 ;  /* 0x000000010f0fa824 */ /* 0x000fe200078e0a14 */
[----:B------:R-:W-:Y:S01]  /*0aa0*/  ISETP.NE.AND P2, PT, R2, RZ, PT ;  /* 0x000000ff0200720c */ /* 0x000fe20003f45270 */
[----:B------:R-:W-:Y:S01]  /*0ab0*/  @!P0 IMAD.MOV R13, RZ, RZ, -R13 ;  /* 0x000000ffff0d8224 */ /* 0x000fe200078e0a0d */
[C---:B------:R-:W-:Y:S01]  /*0ac0*/  SEL R17, R11.reuse, R12, !P4 ;  /* 0x0000000c0b117207 */ /* 0x040fe20006000000 */
[----:B------:R-:W-:Y:S01]  /*0ad0*/  @!P5 IMAD.MOV R7, RZ, RZ, -R7 ;  /* 0x000000ffff07d224 */ /* 0x000fe200078e0a07 */
[----:B------:R-:W-:Y:S01]  /*0ae0*/  LOP3.LUT R8, RZ, R2, RZ, 0x33, !PT ;  /* 0x00000002ff087212 */ /* 0x000fe200078e33ff */
[----:B------:R-:W-:Y:S01]  /*0af0*/  @!P3 IMAD.MOV R10, RZ, RZ, -R10 ;  /* 0x000000ffff0ab224 */ /* 0x000fe200078e0a0a */
[C---:B------:R-:W-:Y:S01]  /*0b00*/  SEL R19, R11.reuse, R14, !P4 ;  /* 0x0000000e0b137207 */ /* 0x040fe20006000000 */
[----:B------:R-:W-:Y:S01]  /*0b10*/  @!P6 IMAD.MOV R15, RZ, RZ, -R15 ;  /* 0x000000ffff0fe224 */ /* 0x000fe200078e0a0f */
[----:B------:R-:W-:Y:S01]  /*0b20*/  SEL R21, R11, R13, !P4 ;  /* 0x0000000d0b157207 */ /* 0x000fe20006000000 */
[--C-:B------:R-:W-:Y:S01]  /*0b30*/  IMAD R17, R17, UR5, R18.reuse ;  /* 0x0000000511117c24 */ /* 0x100fe2000f8e0212 */
[C---:B------:R-:W-:Y:S01]  /*0b40*/  SEL R7, R8.reuse, R7, !P2 ;  /* 0x0000000708077207 */ /* 0x040fe20005000000 */
[--C-:B------:R-:W-:Y:S01]  /*0b50*/  IMAD R19, R19, UR5, R18.reuse ;  /* 0x0000000513137c24 */ /* 0x100fe2000f8e0212 */
[----:B------:R-:W-:Y:S01]  /*0b60*/  SEL R13, R8, R10, !P2 ;  /* 0x0000000a080d7207 */ /* 0x000fe20005000000 */
[--C-:B------:R-:W-:Y:S01]  /*0b70*/  IMAD R21, R21, UR5, R18.reuse ;  /* 0x0000000515157c24 */ /* 0x100fe2000f8e0212 */
[----:B------:R-:W-:Y:S01]  /*0b80*/  SEL R11, R11, R15, !P4 ;  /* 0x0000000f0b0b7207 */ /* 0x000fe20006000000 */
[--C-:B------:R-:W-:Y:S01]  /*0b90*/  IMAD R7, R7, UR4, R18.reuse ;  /* 0x0000000407077c24 */ /* 0x100fe2000f8e0212 */
[----:B------:R-:W-:Y:S01]  /*0ba0*/  SHF.R.S32.HI R8, RZ, 0x1f, R17 ;  /* 0x0000001fff087819 */ /* 0x000fe20000011411 */
[--C-:B------:R-:W-:Y:S01]  /*0bb0*/  IMAD R13, R13, UR4, R18.reuse ;  /* 0x000000040d0d7c24 */ /* 0x100fe2000f8e0212 */
[----:B------:R-:W-:Y:S01]  /*0bc0*/  IADD3 R168, P0, R17, UR8, RZ ;  /* 0x0000000811a87c10 */ /* 0x000fe2000ff1e0ff */
[----:B------:R-:W-:Y:S01]  /*0bd0*/  IMAD R11, R11, UR5, R18 ;  /* 0x000000050b0b7c24 */ /* 0x000fe2000f8e0212 */
[----:B------:R-:W-:-:S02]  /*0be0*/  SHF.R.U32.HI R10, RZ, 0x5, R4 ;  /* 0x00000005ff0a7819 */ /* 0x000fc40000011604 */
[----:B------:R-:W-:Y:S02]  /*0bf0*/  IADD3.X R169, R8, UR9, RZ, P0, !PT ;  /* 0x0000000908a97c10 */ /* 0x000fe400087fe4ff */
[----:B------:R-:W-:Y:S02]  /*0c00*/  SHF.R.S32.HI R8, RZ, 0x1f, R19 ;  /* 0x0000001fff087819 */ /* 0x000fe40000011413 */
[----:B------:R-:W-:Y:S02]  /*0c10*/  IADD3 R170, P0, R19, UR8, RZ ;  /* 0x0000000813aa7c10 */ /* 0x000fe4000ff1e0ff */
[----:B------:R-:W-:Y:S02]  /*0c20*/  SHF.R.S32.HI R12, RZ, 0x1f, R21 ;  /* 0x0000001fff0c7819 */ /* 0x000fe40000011415 */
[----:B------:R-:W-:Y:S02]  /*0c30*/  IADD3 R172, P1, R21, UR8, RZ ;  /* 0x0000000815ac7c10 */ /* 0x000fe4000ff3e0ff */
[----:B------:R-:W-:-:S02]  /*0c40*/  SGXT.U32 R10, R10, 0x3 ;  /* 0x000000030a0a781a */ /* 0x000fc40000000000 */
[----:B------:R-:W-:Y:S02]  /*0c50*/  IADD3.X R171, R8, UR9, RZ, P0, !PT ;  /* 0x0000000908ab7c10 */ /* 0x000fe400087fe4ff */
[----:B------:R-:W-:Y:S02]  /*0c60*/  SHF.R.S32.HI R14, RZ, 0x1f, R11 ;  /* 0x0000001fff0e7819 */ /* 0x000fe4000001140b */
[----:B------:R-:W-:Y:S02]  /*0c70*/  IADD3 R182, P2, R11, UR8, RZ ;  /* 0x000000080bb67c10 */ /* 0x000fe4000ff5e0ff */
[----:B------:R-:W-:Y:S02]  /*0c80*/  IADD3.X R173, R12, UR9, RZ, P1, !PT ;  /* 0x000000090cad7c10 */ /* 0x000fe40008ffe4ff */
[----:B------:R-:W-:Y:S02]  /*0c90*/  SHF.R.S32.HI R8, RZ, 0x1f, R7 ;  /* 0x0000001fff087819 */ /* 0x000fe40000011407 */
[----:B------:R-:W-:-:S02]  /*0ca0*/  IADD3 R176, P0, R7, UR6, RZ ;  /* 0x0000000607b07c10 */ /* 0x000fc4000ff1e0ff */
[----:B------:R-:W-:Y:S02]  /*0cb0*/  SHF.R.S32.HI R7, RZ, 0x1f, R13 ;  /* 0x0000001fff077819 */ /* 0x000fe4000001140d */
[----:B------:R-:W-:Y:S02]  /*0cc0*/  IADD3 R178, P1, R13, UR6, RZ ;  /* 0x000000060db27c10 */ /* 0x000fe4000ff3e0ff */
[----:B------:R-:W-:Y:S02]  /*0cd0*/  LOP3.LUT R175, R5, R10, RZ, 0xfc, !PT ;  /* 0x0000000a05af7212 */ /* 0x000fe400078efcff */
[----:B------:R-:W-:Y:S02]  /*0ce0*/  IADD3.X R183, R14, UR9, RZ, P2, !PT ;  /* 0x000000090eb77c10 */ /* 0x000fe400097fe4ff */
[----:B------:R-:W-:Y:S02]  /*0cf0*/  IADD3.X R177, R8, UR7, RZ, P0, !PT ;  /* 0x0000000708b17c10 */ /* 0x000fe400087fe4ff */
[----:B------:R-:W-:-:S02]  /*0d00*/  IADD3.X R179, R7, UR7, RZ, P1, !PT ;  /* 0x0000000707b37c10 */ /* 0x000fc40008ffe4ff */
[----:B------:R-:W-:Y:S02]  /*0d10*/  SHF.R.U32.HI R14, RZ, 0x5, R4 ;  /* 0x00000005ff0e7819 */ /* 0x000fe40000011604 */
[C---:B------:R-:W-:Y:S02]  /*0d20*/  LOP3.LUT R167, R175.reuse, 0x8, RZ, 0xfc, !PT ;  /* 0x00000008afa77812 */ /* 0x040fe400078efcff */
[C---:B------:R-:W-:Y:S02]  /*0d30*/  LOP3.LUT R161, R175.reuse, 0x10, RZ, 0xfc, !PT ;  /* 0x00000010afa17812 */ /* 0x040fe400078efcff */
[C---:B------:R-:W-:Y:S02]  /*0d40*/  LOP3.LUT R165, R175.reuse, 0x18, RZ, 0xfc, !PT ;  /* 0x00000018afa57812 */ /* 0x040fe400078efcff */
[C---:B------:R-:W-:Y:S02]  /*0d50*/  LOP3.LUT R163, R175.reuse, 0x20, RZ, 0xfc, !PT ;  /* 0x00000020afa37812 */ /* 0x040fe400078efcff */
[----:B------:R-:W-:-:S02]  /*0d60*/  LOP3.LUT R159, R175, 0x28, RZ, 0xfc, !PT ;  /* 0x00000028af9f7812 */ /* 0x000fc400078efcff */
[C---:B------:R-:W-:Y:S02]  /*0d70*/  LOP3.LUT R157, R175.reuse, 0x30, RZ, 0xfc, !PT ;  /* 0x00000030af9d7812 */ /* 0x040fe400078efcff */
        /* <DEDUP_REMOVED lines=8> */
[----:B------:R-:W-:Y:S02]  /*0e00*/  LOP3.LUT R11, R175, 0x78, RZ, 0xfc, !PT ;  /* 0x00000078af0b7812 */ /* 0x000fe400078efcff */
[----:B------:R-:W-:Y:S01]  /*0e10*/  CS2R.32 R27, SR_CLOCKLO ;  /* 0x00000000001b7805 */ /* 0x000fe20000005000 */
[----:B------:R-:W2:Y:S01]  /*0e20*/  S2UR UR7, SR_CgaCtaId ;  /* 0x00000000000779c3 */ /* 0x000ea20000008800 */
[----:B------:R-:W-:Y:S01]  /*0e30*/  ISETP.NE.AND P1, PT, R181, RZ, PT ;  /* 0x000000ffb500720c */ /* 0x000fe20003f25270 */
[----:B------:R-:W-:Y:S01]  /*0e40*/  IMAD.SHL.U32 R5, R14, 0x2, RZ ;  /* 0x000000020e057824 */ /* 0x000fe200078e00ff */
[----:B------:R-:W-:Y:S01]  /*0e50*/  UMOV UR4, 0x400 ;  /* 0x0000040000047882 */ /* 0x000fe20000000000 */
[----:B------:R-:W-:Y:S01]  /*0e60*/  IMAD.SHL.U32 R12, R4, 0x2, RZ ;  /* 0x00000002040c7824 */ /* 0x000fe200078e00ff */
[----:B------:R-:W-:Y:S01]  /*0e70*/  ULDC.64 UR20, c[0x0][0x208] ;  /* 0x0000820000147ab9 */ /* 0x000fe20000000a00 */
[----:B------:R-:W-:Y:S01]  /*0e80*/  IMAD.MOV.U32 R8, RZ, RZ, RZ ;  /* 0x000000ffff087224 */ /* 0x000fe200078e00ff */
[----:B------:R-:W-:-:S04]  /*0e90*/  LOP3.LUT R7, R5, 0x6, RZ, 0xc0, !PT ;  /* 0x0000000605077812 */ /* 0x000fc800078ec0ff */
[----:B------:R-:W-:-:S03]  /*0ea0*/  LOP3.LUT R7, R7, 0x3fffff00, R12, 0xf8, !PT ;  /* 0x3fffff0007077812 */ /* 0x000fc600078ef80c */
[----:B------:R-:W-:Y:S01]  /*0eb0*/  @!P1 IMAD.MOV.U32 R26, RZ, RZ, -0x80000000 ;  /* 0x80000000ff1a9424 */ /* 0x000fe200078e00ff */
[----:B--2---:R-:W-:-:S06]  /*0ec0*/  UPRMT UR7, UR7, 0x654, UR4 ;  /* 0x0000065407077896 */ /* 0x004fcc0008000004 */
[----:B------:R-:W-:-:S05]  /*0ed0*/  LEA R7, R7, UR7, 0x2 ;  /* 0x0000000707077c11 */ /* 0x000fca000f8e10ff */
[----:B------:R1:W-:Y:S04]  /*0ee0*/  @!P1 STS.64 [R7], R8 ;  /* 0x0000000807009388 */ /* 0x0003e80000000a00 */
[----:B------:R1:W-:Y:S02]  /*0ef0*/  @!P1 STS.64 [R7+0x20], R26 ;  /* 0x0000201a07009388 */ /* 0x0003e40000000a00 */
[----:B-1----:R-:W-:Y:S01]  /*0f00*/  CS2R.32 R9, SR_CLOCKLO ;  /* 0x0000000000097805 */ /* 0x002fe20000005000 */
[----:B------:R-:W2:Y:S01]  /*0f10*/  LDC R185, c[0x0][0x230] ;  /* 0x00008c00ffb97b82 */ /* 0x000ea20000000800 */
[----:B------:R-:W-:Y:S02]  /*0f20*/  CS2R R28, SRZ ;  /* 0x00000000001c7805 */ /* 0x000fe4000001ff00 */
[----:B------:R-:W-:-:S02]  /*0f30*/  CS2R R30, SRZ ;  /* 0x00000000001e7805 */ /* 0x000fc4000001ff00 */
[----:B------:R-:W-:Y:S02]  /*0f40*/  CS2R R34, SRZ ;  /* 0x0000000000227805 */ /* 0x000fe4000001ff00 */
[----:B------:R-:W-:Y:S02]  /*0f50*/  CS2R R38, SRZ ;  /* 0x0000000000267805 */ /* 0x000fe4000001ff00 */
[----:B------:R-:W-:Y:S02]  /*0f60*/  CS2R R40, SRZ ;  /* 0x0000000000287805 */ /* 0x000fe4000001ff00 */
[----:B------:R-:W-:Y:S02]  /*0f70*/  CS2R R42, SRZ ;  /* 0x00000000002a7805 */ /* 0x000fe4000001ff00 */
        /* <DEDUP_REMOVED lines=16> */
[----:B------:R-:W-:Y:S01]  /*1080*/  CS2R R76, SRZ ;  /* 0x00000000004c7805 */ /* 0x000fe2000001ff00 */
[C---:B--2---:R-:W-:Y:S01]  /*1090*/  VIADD R8, R185.reuse, 0x3f ;  /* 0x0000003fb9087836 */ /* 0x044fe20000000000 */
[----:B------:R-:W-:Y:S01]  /*10a0*/  ISETP.GE.AND P2, PT, R18, R185, PT ;  /* 0x000000b91200720c */ /* 0x000fe20003f46270 */
[----:B------:R-:W-:Y:S01]  /*10b0*/  VIADD R27, R185, 0xffffffc0 ;  /* 0xffffffc0b91b7836 */ /* 0x000fe20000000000 */
[----:B------:R-:W-:Y:S02]  /*10c0*/  CS2R R78, SRZ ;  /* 0x00000000004e7805 */ /* 0x000fe4000001ff00 */
[----:B------:R-:W-:-:S02]  /*10d0*/  CS2R R80, SRZ ;  /* 0x0000000000507805 */ /* 0x000fc4000001ff00 */
[----:B------:R-:W-:Y:S02]  /*10e0*/  ISETP.GT.AND P0, PT, R8, 0x3f, PT ;  /* 0x0000003f0800780c */ /* 0x000fe40003f04270 */
[----:B------:R-:W-:Y:S02]  /*10f0*/  CS2R R82, SRZ ;  /* 0x0000000000527805 */ /* 0x000fe4000001ff00 */
[----:B------:R-:W-:Y:S02]  /*1100*/  ISETP.GE.AND P3, PT, R18, R27, PT ;  /* 0x0000001b1200720c */ /* 0x000fe40003f66270 */
[----:B------:R-:W-:Y:S02]  /*1110*/  CS2R R26, SRZ ;  /* 0x00000000001a7805 */ /* 0x000fe4000001ff00 */
[----:B------:R-:W-:Y:S02]  /*1120*/  SEL R20, RZ, 0x10, !P0 ;  /* 0x00000010ff147807 */ /* 0x000fe40004000000 */
[----:B------:R-:W-:-:S02]  /*1130*/  CS2R R84, SRZ ;  /* 0x0000000000547805 */ /* 0x000fc4000001ff00 */
[----:B------:R-:W-:Y:S02]  /*1140*/  ISETP.GT.AND P0, PT, R8, 0x7f, PT ;  /* 0x0000007f0800780c */ /* 0x000fe40003f04270 */
[----:B------:R-:W-:Y:S02]  /*1150*/  CS2R R86, SRZ ;  /* 0x0000000000567805 */ /* 0x000fe4000001ff00 */
[----:B------:R-:W-:Y:S02]  /*1160*/  SEL R20, R20, RZ, !P2 ;  /* 0x000000ff14147207 */ /* 0x000fe40005000000 */
[----:B------:R-:W-:Y:S02]  /*1170*/  CS2R R88, SRZ ;  /* 0x0000000000587805 */ /* 0x000fe4000001ff00 */
[----:B------:R-:W-:Y:S02]  /*1180*/  SEL R22, RZ, 0x10, P3 ;  /* 0x00000010ff167807 */ /* 0x000fe40001800000 */
[----:B------:R-:W-:-:S02]  /*1190*/  CS2R R90, SRZ ;  /* 0x00000000005a7805 */ /* 0x000fc4000001ff00 */
[----:B------:R-:W-:Y:S02]  /*11a0*/  ISETP.NE.U32.AND P2, PT, R20, RZ, PT ;  /* 0x000000ff1400720c */ /* 0x000fe40003f45070 */
[----:B------:R-:W-:Y:S02]  /*11b0*/  CS2R R92, SRZ ;  /* 0x00000000005c7805 */ /* 0x000fe4000001ff00 */
[----:B------:R-:W-:Y:S02]  /*11c0*/  LOP3.LUT R20, R12, 0x30, R25, 0x48, !PT ;  /* 0x000000300c147812 */ /* 0x000fe400078e4819 */
[----:B------:R-:W-:Y:S02]  /*11d0*/  CS2R R94, SRZ ;  /* 0x00000000005e7805 */ /* 0x000fe4000001ff00 */
[----:B------:R-:W-:Y:S02]  /*11e0*/  SEL R22, R22, RZ, P0 ;  /* 0x000000ff16167207 */ /* 0x000fe40000000000 */
[----:B------:R-:W-:-:S02]  /*11f0*/  CS2R R96, SRZ ;  /* 0x0000000000607805 */ /* 0x000fc4000001ff00 */
[----:B------:R-:W-:Y:S01]  /*1200*/  CS2R R98, SRZ ;  /* 0x0000000000627805 */ /* 0x000fe2000001ff00 */
[----:B------:R-:W-:Y:S01]  /*1210*/  IMAD R16, R16, 0x40, R20 ;  /* 0x0000004010107824 */ /* 0x000fe200078e0214 */
[----:B------:R-:W-:Y:S02]  /*1220*/  LOP3.LUT R20, R20, 0xfc0, R25, 0xf8, !PT ;  /* 0x00000fc014147812 */ /* 0x000fe400078ef819 */
[----:B------:R-:W-:Y:S02]  /*1230*/  CS2R R24, SRZ ;  /* 0x0000000000187805 */ /* 0x000fe4000001ff00 */
[----:B------:R-:W-:Y:S01]  /*1240*/  ISETP.NE.U32.AND P0, PT, R22, RZ, PT ;  /* 0x000000ff1600720c */ /* 0x000fe20003f05070 */
[----:B------:R-:W-:Y:S01]  /*1250*/  VIADD R33, R16, UR7 ;  /* 0x0000000710217c36 */ /* 0x000fe20008000000 */
[----:B------:R-:W-:Y:S01]  /*1260*/  CS2R R100, SRZ ;  /* 0x0000000000647805 */ /* 0x000fe2000001ff00 */
[----:B------:R-:W-:Y:S01]  /*1270*/  VIADD R37, R20, UR7 ;  /* 0x0000000714257c36 */ /* 0x000fe20008000000 */
[----:B------:R-:W-:-:S02]  /*1280*/  CS2R R102, SRZ ;  /* 0x0000000000667805 */ /* 0x000fc4000001ff00 */
[----:B------:R-:W-:Y:S01]  /*1290*/  CS2R R104, SRZ ;  /* 0x0000000000687805 */ /* 0x000fe2000001ff00 */
[----:B------:R-:W-:Y:S01]  /*12a0*/  @!PT LDS RZ, [RZ] ;  /* 0x00000000fffff984 */ /* 0x000fe20000000800 */
[----:B------:R-:W-:Y:S01]  /*12b0*/  @!PT LDS RZ, [RZ] ;  /* 0x00000000fffff984 */ /* 0x000fe20000000800 */
[----:B------:R-:W-:Y:S01]  /*12c0*/  @!PT LDS RZ, [RZ] ;  /* 0x00000000fffff984 */ /* 0x000fe20000000800 */
[----:B------:R-:W-:Y:S01]  /*12d0*/  LDGSTS.E.BYPASS.128 [R33+0x800], desc[UR20][R176.64], P2 ;  /* 0x00800000b0217fae */ /* 0x000fe20009101c54 */
[----:B------:R-:W-:Y:S02]  /*12e0*/  CS2R R106, SRZ ;  /* 0x00000000006a7805 */ /* 0x000fe4000001ff00 */
[----:B------:R-:W-:Y:S02]  /*12f0*/  CS2R R108, SRZ ;  /* 0x00000000006c7805 */ /* 0x000fe4000001ff00 */
[----:B------:R-:W-:Y:S01]  /*1300*/  CS2R R110, SRZ ;  /* 0x00000000006e7805 */ /* 0x000fe2000001ff00 */
[----:B------:R-:W-:Y:S01]  /*1310*/  LDGSTS.E.BYPASS.128 [R37+0x1800], desc[UR20][R178.64], P2 ;  /* 0x01800000b2257fae */ /* 0x000fe20009101c54 */
[----:B------:R-:W-:Y:S02]  /*1320*/  CS2R R112, SRZ ;  /* 0x0000000000707805 */ /* 0x000fe4000001ff00 */
[----:B------:R-:W-:-:S02]  /*1330*/  CS2R R114, SRZ ;  /* 0x0000000000727805 */ /* 0x000fc4000001ff00 */
[----:B------:R-:W-:Y:S01]  /*1340*/  CS2R R116, SRZ ;  /* 0x0000000000747805 */ /* 0x000fe2000001ff00 */
[----:B------:R-:W0:Y:S01]  /*1350*/  LDGDEPBAR ;  /* 0x00000000000079af */ /* 0x000e220000000000 */
[----:B------:R-:W-:Y:S02]  /*1360*/  CS2R R118, SRZ ;  /* 0x0000000000767805 */ /* 0x000fe4000001ff00 */
[----:B------:R-:W-:Y:S02]  /*1370*/  CS2R R120, SRZ ;  /* 0x0000000000787805 */ /* 0x000fe4000001ff00 */
[----:B------:R-:W-:Y:S01]  /*1380*/  CS2R R122, SRZ ;  /* 0x00000000007a7805 */ /* 0x000fe2000001ff00 */
[----:B------:R-:W-:Y:S01]  /*1390*/  LDGSTS.E.BYPASS.128 [R33+0x6800], desc[UR20][R168.64], P2 ;  /* 0x06800000a8217fae */ /* 0x000fe20009101c54 */
[----:B------:R-:W-:Y:S02]  /*13a0*/  CS2R R124, SRZ ;  /* 0x00000000007c7805 */ /* 0x000fe4000001ff00 */
[----:B------:R-:W-:-:S02]  /*13b0*/  CS2R R126, SRZ ;  /* 0x00000000007e7805 */ /* 0x000fc4000001ff00 */
[----:B------:R-:W-:Y:S01]  /*13c0*/  CS2R R128, SRZ ;  /* 0x0000000000807805 */ /* 0x000fe2000001ff00 */
        /* <DEDUP_REMOVED lines=12> */
[----:B------:R-:W0:Y:S01]  /*1490*/  LDGDEPBAR ;  /* 0x00000000000079af */ /* 0x000e220000000000 */
[----:B------:R-:W-:Y:S02]  /*14a0*/  CS2R R148, SRZ ;  /* 0x0000000000947805 */ /* 0x000fe4000001ff00 */
[----:B------:R-:W-:Y:S01]  /*14b0*/  CS2R R150, SRZ ;  /* 0x0000000000967805 */ /* 0x000fe2000001ff00 */
[----:B------:R-:W-:Y:S06]  /*14c0*/  BAR.SYNC.DEFER_BLOCKING 0x0 ;  /* 0x0000000000007b1d */ /* 0x000fec0000010000 */
[----:B------:R-:W-:Y:S01]  /*14d0*/  @!PT LDS RZ, [RZ] ;  /* 0x00000000fffff984 */ /* 0x000fe20000000800 */
[----:B------:R-:W-:Y:S01]  /*14e0*/  @!PT LDS RZ, [RZ] ;  /* 0x00000000fffff984 */ /* 0x000fe20000000800 */
[----:B------:R-:W-:Y:S01]  /*14f0*/  @!PT LDS RZ, [RZ] ;  /* 0x00000000fffff984 */ /* 0x000fe20000000800 */
[----:B------:R-:W-:Y:S04]  /*1500*/  LDGSTS.E.BYPASS.128 [R33+0x2800], desc[UR20][R176.64+0x40], P0 ;  /* 0x02800040b0217fae */ /* 0x000fe80008101c54 */
[----:B------:R-:W-:Y:S04]  /*1510*/  LDGSTS.E.BYPASS.128 [R37+0x3800], desc[UR20][R178.64+0x40], P0 ;  /* 0x03800040b2257fae */ /* 0x000fe80008101c54 */
[----:B------:R-:W0:Y:S04]  /*1520*/  LDGDEPBAR ;  /* 0x00000000000079af */ /* 0x000e280000000000 */
[----:B------:R2:W-:Y:S04]  /*1530*/  LDGSTS.E.BYPASS.128 [R33+0xa800], desc[UR20][R168.64+0x40], P0 ;  /* 0x0a800040a8217fae */ /* 0x0005e80008101c54 */
[----:B------:R-:W-:Y:S04]  /*1540*/  LDGSTS.E.BYPASS.128 [R37+0xb800], desc[UR20][R170.64+0x40], P0 ;  /* 0x0b800040aa257fae */ /* 0x000fe80008101c54 */
[----:B------:R-:W-:Y:S04]  /*1550*/  LDGSTS.E.BYPASS.128 [R37+0xc800], desc[UR20][R172.64+0x40], P0 ;  /* 0x0c800040ac257fae */ /* 0x000fe80008101c54 */
[----:B------:R3:W-:Y:S01]  /*1560*/  LDGSTS.E.BYPASS.128 [R37+0xd800], desc[UR20][R182.64+0x40], P0 ;  /* 0x0d800040b6257fae */ /* 0x0007e20008101c54 */
[----:B------:R-:W-:-:S02]  /*1570*/  ISETP.GE.AND P0, PT, R8, 0x40, PT ;  /* 0x000000400800780c */ /* 0x000fc40003f06270 */
[----:B--2---:R-:W-:Y:S01]  /*1580*/  CS2R R32, SRZ ;  /* 0x0000000000207805 */ /* 0x004fe2000001ff00 */
[----:B------:R-:W0:Y:S01]  /*1590*/  LDGDEPBAR ;  /* 0x00000000000079af */ /* 0x000e220000000000 */
[----:B---3--:R-:W-:-:S09]  /*15a0*/  CS2R R36, SRZ ;  /* 0x0000000000247805 */ /* 0x008fd2000001ff00 */
[----:B-1----:R-:W-:Y:S05]  /*15b0*/  @!P0 BRA `(.L_x_0) ;  /* 0x0000000800988947 */ /* 0x002fea0003800000 */
[----:B------:R-:W-:Y:S01]  /*15c0*/  SHF.R.S32.HI R25, RZ, 0x1f, R8 ;  /* 0x0000001fff197819 */ /* 0x000fe20000011408 */
[----:B------:R-:W-:Y:S01]  /*15d0*/  VIADD R185, R185, 0xffffff80 ;  /* 0xffffff80b9b97836 */ /* 0x000fe20000000000 */
[----:B------:R-:W-:Y:S02]  /*15e0*/  IADD3 R166, P0, R182, 0x80, RZ ;  /* 0x00000080b6a67810 */ /* 0x000fe40007f1e0ff */
[----:B------:R-:W-:Y:S02]  /*15f0*/  CS2R R26, SRZ ;  /* 0x00000000001a7805 */ /* 0x000fe4000001ff00 */
[----:B------:R-:W-:Y:S02]  /*1600*/  LEA.HI R8, R25, R8, RZ, 0x6 ;  /* 0x0000000819087211 */ /* 0x000fe400078f30ff */
[----:B------:R-:W-:Y:S02]  /*1610*/  CS2R R24, SRZ ;  /* 0x0000000000187805 */ /* 0x000fe4000001ff00 */
[----:B------:R-:W-:-:S02]  /*1620*/  IADD3 R174, P2, R172, 0x80, RZ ;  /* 0x00000080acae7810 */ /* 0x000fc40007f5e0ff */
[----:B------:R-:W-:Y:S02]  /*1630*/  CS2R R28, SRZ ;  /* 0x00000000001c7805 */ /* 0x000fe4000001ff00 */
[----:B------:R-:W-:Y:S02]  /*1640*/  IADD3 R180, P3, R170, 0x80, RZ ;  /* 0x00000080aab47810 */ /* 0x000fe40007f7e0ff */
[----:B------:R-:W-:Y:S02]  /*1650*/  CS2R R30, SRZ ;  /* 0x00000000001e7805 */ /* 0x000fe4000001ff00 */
[----:B------:R-:W-:Y:S02]  /*1660*/  IADD3 R184, P4, R168, 0x80, RZ ;  /* 0x00000080a8b87810 */ /* 0x000fe40007f9e0ff */
[----:B------:R-:W-:Y:S02]  /*1670*/  CS2R R32, SRZ ;  /* 0x0000000000207805 */ /* 0x000fe4000001ff00 */
[----:B------:R-:W-:-:S02]  /*1680*/  IADD3 R186, P5, R178, 0x80, RZ ;  /* 0x00000080b2ba7810 */ /* 0x000fc40007fbe0ff */
[----:B------:R-:W-:Y:S02]  /*1690*/  CS2R R34, SRZ ;  /* 0x0000000000227805 */ /* 0x000fe4000001ff00 */
[----:B------:R-:W-:Y:S02]  /*16a0*/  IADD3 R188, P6, R176, 0x80, RZ ;  /* 0x00000080b0bc7810 */ /* 0x000fe40007fde0ff */
[----:B------:R-:W-:Y:S02]  /*16b0*/  CS2R R36, SRZ ;  /* 0x0000000000247805 */ /* 0x000fe4000001ff00 */
[----:B------:R-:W-:Y:S02]  /*16c0*/  SHF.R.S32.HI R8, RZ, 0x6, R8 ;  /* 0x00000006ff087819 */ /* 0x000fe40000011408 */
[----:B------:R-:W-:Y:S02]  /*16d0*/  CS2R R38, SRZ ;  /* 0x0000000000267805 */ /* 0x000fe4000001ff00 */
[----:B------:R-:W-:-:S02]  /*16e0*/  LOP3.LUT R14, R14, 0x7fffffc, RZ, 0xc0, !PT ;  /* 0x07fffffc0e0e7812 */ /* 0x000fc400078ec0ff */
        /* <DEDUP_REMOVED lines=55> */
[----:B------:R-:W-:Y:S01]  /*1a60*/  CS2R R150, SRZ ;  /* 0x0000000000967805 */ /* 0x000fe2000001ff00 */
[----:B------:R-:W-:Y:S01]  /*1a70*/  IMAD.X R152, RZ, RZ, R183, P0 ;  /* 0x000000ffff987224 */ /* 0x000fe200000e06b7 */
[----:B------:R-:W-:Y:S01]  /*1a80*/  UMOV UR4, URZ ;  /* 0x0000003f00047c82 */ /* 0x000fe20008000000 */
[----:B------:R-:W-:Y:S01]  /*1a90*/  IMAD.X R154, RZ, RZ, R173, P2 ;  /* 0x000000ffff9a7224 */ /* 0x000fe200010e06ad */
[----:B------:R-:W-:Y:S01]  /*1aa0*/  UIADD3 UR22, UR7, 0x800, URZ ;  /* 0x0000080007167890 */ /* 0x000fe2000fffe03f */
[----:B------:R-:W-:Y:S01]  /*1ab0*/  IMAD.X R156, RZ, RZ, R171, P3 ;  /* 0x000000ffff9c7224 */ /* 0x000fe200018e06ab */
[----:B------:R-:W-:Y:S01]  /*1ac0*/  UIADD3 UR23, UR7, 0x6800, URZ ;  /* 0x0000680007177890 */ /* 0x000fe2000fffe03f */
[----:B------:R-:W-:Y:S01]  /*1ad0*/  IMAD.X R158, RZ, RZ, R169, P4 ;  /* 0x000000ffff9e7224 */ /* 0x000fe200020e06a9 */
[----:B------:R-:W-:Y:S01]  /*1ae0*/  UMOV UR8, 0xffffffff ;  /* 0xffffffff00087882 */ /* 0x000fe20000000000 */
[----:B------:R-:W-:Y:S01]  /*1af0*/  IMAD.X R160, RZ, RZ, R179, P5 ;  /* 0x000000ffffa07224 */ /* 0x000fe200028e06b3 */
[----:B------:R-:W-:Y:S01]  /*1b00*/  UMOV UR5, URZ ;  /* 0x0000003f00057c82 */ /* 0x000fe20008000000 */
[----:B------:R-:W-:Y:S01]  /*1b10*/  IMAD.X R162, RZ, RZ, R177, P6 ;  /* 0x000000ffffa27224 */ /* 0x000fe200030e06b1 */
[----:B------:R-:W-:Y:S01]  /*1b20*/  UMOV UR6, URZ ;  /* 0x0000003f00067c82 */ /* 0x000fe20008000000 */
[----:B------:R-:W-:Y:S01]  /*1b30*/  VIADD R164, R8, 0xfffffffe ;  /* 0xfffffffe08a47836 */ /* 0x000fe20000000000 */
[----:B------:R-:W-:-:S06]  /*1b40*/  UMOV UR18, 0x1 ;  /* 0x0000000100127882 */ /* 0x000fcc0000000000 */
.L_x_1:
[----:B------:R-:W1:Y:S01]  /*1b50*/  SHFL.IDX PT, R22, R14, RZ, 0x1f ;  /* 0x00001fff0e167589 */ /* 0x000e6200000e0000 */
[----:B------:R-:W-:Y:S01]  /*1b60*/  UIADD3 UR8, UR8, 0x1, URZ ;  /* 0x0000000108087890 */ /* 0x000fe2000fffe03f */
[----:B------:R-:W-:-:S04]  /*1b70*/  DEPBAR.LE SB0, 0x2 ;  /* 0x000080800000791a */ /* 0x000fc80000000000 */
[----:B------:R-:W-:Y:S01]  /*1b80*/  UISETP.GE.AND UP0, UPT, UR8, 0x3, UPT ;  /* 0x000000030800788c */ /* 0x000fe2000bf06270 */
[----:B------:R-:W-:Y:S01]  /*1b90*/  BAR.SYNC.DEFER_BLOCKING 0x0 ;  /* 0x0000000000007b1d */ /* 0x000fe20000010000 */
[----:B------:R-:W-:Y:S01]  /*1ba0*/  ISETP.GE.AND P2, PT, R18, R185, PT ;  /* 0x000000b91200720c */ /* 0x000fe20003f46270 */
[----:B------:R-:W-:Y:S01]  /*1bb0*/  UIADD3 UR18, UR18, 0x1, URZ ;  /* 0x0000000112127890 */ /* 0x000fe2000fffe03f */
[----:B------:R-:W-:Y:S01]  /*1bc0*/  ISETP.LE.AND P0, PT, R164, UR4, PT ;  /* 0x00000004a4007c0c */ /* 0x000fe2000bf03270 */
[----:B------:R-:W-:Y:S01]  /*1bd0*/  USEL UR19, UR8, URZ, !UP0 ;  /* 0x0000003f08137287 */ /* 0x000fe2000c000000 */
[----:B------:R-:W-:Y:S01]  /*1be0*/  IADD3 R170, P3, R186, UR5, RZ ;  /* 0x00000005baaa7c10 */ /* 0x000fe2000ff7e0ff */
[----:B------:R-:W-:Y:S01]  /*1bf0*/  UMOV UR15, 0x80000020 ;  /* 0x80000020000f7882 */ /* 0x000fe20000000000 */
[----:B------:R-:W-:Y:S01]  /*1c00*/  UMOV UR11, 0x80000020 ;  /* 0x80000020000b7882 */ /* 0x000fe20000000000 */
[----:B------:R-:W-:Y:S01]  /*1c10*/  ULEA UR8, UR19, UR22, 0xd ;  /* 0x0000001613087291 */ /* 0x000fe2000f8e683f */
[----:B------:R-:W-:Y:S01]  /*1c20*/  IADD3.X R171, R160, UR6, RZ, P3, !PT ;  /* 0x00000006a0ab7c10 */ /* 0x000fe20009ffe4ff */
[----:B------:R-:W-:Y:S01]  /*1c30*/  UIADD3 UR4, UR4, 0x1, URZ ;  /* 0x0000000104047890 */ /* 0x000fe2000fffe03f */
[----:B------:R-:W-:Y:S01]  /*1c40*/  IADD3 R176, P3, R180, UR5, RZ ;  /* 0x00000005b4b07c10 */ /* 0x000fe2000ff7e0ff */
[----:B------:R-:W-:Y:S01]  /*1c50*/  USHF.R.U32.HI UR10, URZ, 0x4, UR8 ;  /* 0x000000043f0a7899 */ /* 0x000fe20008011608 */
[----:B------:R-:W-:Y:S01]  /*1c60*/  IADD3 R178, P4, R174, UR5, RZ ;  /* 0x00000005aeb27c10 */ /* 0x000fe2000ff9e0ff */
[----:B------:R-:W-:Y:S01]  /*1c70*/  ULEA UR8, UR19, UR23, 0xe ;  /* 0x0000001713087291 */ /* 0x000fe2000f8e703f */
[----:B------:R-:W-:Y:S01]  /*1c80*/  IADD3 R182, P5, R166, UR5, RZ ;  /* 0x00000005a6b67c10 */ /* 0x000fe2000ffbe0ff */
[----:B------:R-:W-:Y:S01]  /*1c90*/  ULOP3.LUT UR10, UR10, 0x3fff, URZ, 0xc0, !UPT ;  /* 0x00003fff0a0a7892 */ /* 0x000fe2000f8ec03f */
[----:B-1----:R-:W-:Y:S01]  /*1ca0*/  R2UR UR9, R22 ;  /* 0x00000000160972ca */ /* 0x002fe200000e0000 */
[----:B------:R-:W-:Y:S01]  /*1cb0*/  USHF.R.U32.HI UR8, URZ, 0x4, UR8 ;  /* 0x000000043f087899 */ /* 0x000fe20008011608 */
[----:B------:R-:W-:Y:S01]  /*1cc0*/  SEL R22, RZ, 0x10, P2 ;  /* 0x00000010ff167807 */ /* 0x000fe20001000000 */
[----:B------:R-:W-:Y:S01]  /*1cd0*/  VIADD R185, R185, 0xffffffc0 ;  /* 0xffffffc0b9b97836 */ /* 0x000fe20000000000 */
[----:B------:R-:W-:Y:S01]  /*1ce0*/  IADD3 R168, P2, R188, UR5, RZ ;  /* 0x00000005bca87c10 */ /* 0x000fe2000ff5e0ff */
[----:B------:R-:W-:Y:S01]  /*1cf0*/  ULOP3.LUT UR8, UR8, 0x3fff, URZ, 0xc0, !UPT ;  /* 0x00003fff08087892 */ /* 0x000fe2000f8ec03f */
[----:B------:R-:W-:Y:S01]  /*1d00*/  SEL R22, R22, RZ, !P0 ;  /* 0x000000ff16167207 */ /* 0x000fe20004000000 */
[----:B------:R-:W-:Y:S01]  /*1d10*/  WARPGROUP.ARRIVE ;  /* 0x00000000000079c5 */ /* 0x000fe20000000000 */
[----:B------:R-:W-:Y:S01]  /*1d20*/  IADD3.X R169, R162, UR6, RZ, P2, !PT ;  /* 0x00000006a2a97c10 */ /* 0x000fe200097fe4ff */
[----:B------:R-:W-:Y:S01]  /*1d30*/  ULOP3.LUT UR14, UR8, 0x4000000, URZ, 0xfc, !UPT ;  /* 0x04000000080e7892 */ /* 0x000fe2000f8efc3f */
[----:B------:R-:W-:-:S02]  /*1d40*/  ISETP.NE.U32.AND P0, PT, R22, RZ, PT ;  /* 0x000000ff1600720c */ /* 0x000fc40003f05070 */
[----:B------:R-:W-:Y:S01]  /*1d50*/  IADD3 R172, P2, R184, UR5, RZ ;  /* 0x00000005b8ac7c10 */ /* 0x000fe2000ff5e0ff */
[----:B------:R-:W-:Y:S01]  /*1d60*/  USHF.L.U32 UR9, UR9, 0x6, URZ ;  /* 0x0000000609097899 */ /* 0x000fe2000800063f */
[----:B------:R-:W-:Y:S02]  /*1d70*/  IADD3.X R177, R156, UR6, RZ, P3, !PT ;  /* 0x000000069cb17c10 */ /* 0x000fe40009ffe4ff */
[----:B------:R-:W-:Y:S01]  /*1d80*/  IADD3.X R173, R158, UR6, RZ, P2, !PT ;  /* 0x000000069ead7c10 */ /* 0x000fe200097fe4ff */
[----:B------:R-:W-:Y:S01]  /*1d90*/  ULOP3.LUT UR9, UR9, 0x1c0, URZ, 0xc0, !UPT ;  /* 0x000001c009097892 */ /* 0x000fe2000f8ec03f */
[----:B------:R-:W-:Y:S02]  /*1da0*/  IADD3.X R179, R154, UR6, RZ, P4, !PT ;  /* 0x000000069ab37c10 */ /* 0x000fe4000a7fe4ff */
[----:B------:R-:W-:Y:S01]  /*1db0*/  IADD3.X R183, R152, UR6, RZ, P5, !PT ;  /* 0x0000000698b77c10 */ /* 0x000fe2000affe4ff */
[----:B------:R-:W-:-:S03]  /*1dc0*/  UIADD3 UR16, UP0, UR9, UR10, URZ ;  /* 0x0000000a09107290 */ /* 0x000fc6000ff1e03f */
[----:B------:R-:W-:Y:S01]  /*1dd0*/  UMOV UR10, 0x4000002 ;  /* 0x04000002000a7882 */ /* 0x000fe20000000000 */
[----:B------:R-:W-:Y:S02]  /*1de0*/  UIADD3.X UR17, URZ, URZ, URZ, UP0, !UPT ;  /* 0x0000003f3f117290 */ /* 0x000fe400087fe43f */
[----:B------:R-:W-:Y:S02]  /*1df0*/  ULOP3.LUT UR12, UR16, 0x2000000, URZ, 0xfc, !UPT ;  /* 0x02000000100c7892 */ /* 0x000fe4000f8efc3f */
[----:B------:R-:W-:Y:S01]  /*1e00*/  ULOP3.LUT UR13, UR17, 0x80000020, URZ, 0xfc, !UPT ;  /* 0x80000020110d7892 */ /* 0x000fe2000f8efc3f */
[----:B------:R-:W-:Y:S01]  /*1e10*/  UMOV UR9, URZ ;  /* 0x0000003f00097c82 */ /* 0x000fe20008000000 */
[----:B------:R-:W-:Y:S02]  /*1e20*/  UISETP.GE.AND UP0, UPT, UR18, 0x3, UPT ;  /* 0x000000031200788c */ /* 0x000fe4000bf06270 */
[----:B------:R-:W-:Y:S02]  /*1e30*/  UIADD3.64 UR10, UR8, UR10, URZ ;  /* 0x0000000a080a7297 */ /* 0x000fe4000fffe03f */
[----:B------:R-:W-:-:S03]  /*1e40*/  USEL UR18, UR18, URZ, !UP0 ;  /* 0x0000003f12127287 */ /* 0x000fc6000c000000 */
[----:B------:R-:W-:Y:S01]  /*1e50*/  QGMMA.64x256x32.F32.E4M3.E4M3 R24, gdesc[UR12], R24 ;  /* 0x03e000000c1879f3 */ /* 0x000fe20008700818 */
[----:B------:R-:W-:Y:S01]  /*1e60*/  UMOV UR12, 0x2000002 ;  /* 0x02000002000c7882 */ /* 0x000fe20000000000 */
[----:B------:R-:W-:Y:S01]  /*1e70*/  UMOV UR13, 0x80000020 ;  /* 0x80000020000d7882 */ /* 0x000fe20000000000 */
[----:B------:R-:W-:Y:S02]  /*1e80*/  UIADD3 UR5, UP0, UR5, 0x40, URZ ;  /* 0x0000004005057890 */ /* 0x000fe4000ff1e03f */
[----:B------:R-:W-:Y:S02]  /*1e90*/  UIADD3.64 UR8, UR16, UR12, URZ ;  /* 0x0000000c10087297 */ /* 0x000fe4000fffe03f */
[----:B------:R-:W-:-:S07]  /*1ea0*/  UIADD3.X UR6, URZ, UR6, URZ, UP0, !UPT ;  /* 0x000000063f067290 */ /* 0x000fce00087fe43f */
[----:B------:R-:W-:Y:S01]  /*1eb0*/  QGMMA.64x256x32.F32.E4M3.E4M3 R24, gdesc[UR8], R24, gsb0 ;  /* 0x03e00000081879f3 */ /* 0x000fe20008000818 */
[----:B------:R-:W-:-:S06]  /*1ec0*/  ULEA UR8, UR18, UR22, 0xd ;  /* 0x0000001612087291 */ /* 0x000fcc000f8e683f */
[----:B------:R-:W-:Y:S02]  /*1ed0*/  VIADD R187, R16, UR8 ;  /* 0x0000000810bb7c36 */ /* 0x000fe40008000000 */
[----:B------:R-:W-:Y:S01]  /*1ee0*/  VIADD R189, R20, UR8 ;  /* 0x0000000814bd7c36 */ /* 0x000fe20008000000 */
[----:B------:R-:W-:-:S06]  /*1ef0*/  ULEA UR8, UR18, UR23, 0xe ;  /* 0x0000001712087291 */ /* 0x000fcc000f8e703f */
[----:B------:R-:W-:Y:S01]  /*1f00*/  VIADD R191, R16, UR8 ;  /* 0x0000000810bf7c36 */ /* 0x000fe20008000000 */
[----:B------:R-:W-:Y:S02]  /*1f10*/  WARPGROUP.DEPBAR.LE gsb0, 0x1 ;  /* 0x00008000000079c5 */ /* 0x000fe40000010100 */
[----:B------:R-:W-:Y:S06]  /*1f20*/  BAR.SYNC.DEFER_BLOCKING 0x0 ;  /* 0x0000000000007b1d */ /* 0x000fec0000010000 */
[----:B------:R-:W-:Y:S01]  /*1f30*/  @!PT LDS RZ, [RZ] ;  /* 0x00000000fffff984 */ /* 0x000fe20000000800 */
[----:B------:R-:W-:Y:S01]  /*1f40*/  @!PT LDS RZ, [RZ] ;  /* 0x00000000fffff984 */ /* 0x000fe20000000800 */
[----:B------:R-:W-:Y:S01]  /*1f50*/  @!PT LDS RZ, [RZ] ;  /* 0x00000000fffff984 */ /* 0x000fe20000000800 */
[----:B------:R1:W-:Y:S04]  /*1f60*/  LDGSTS.E.BYPASS.128 [R187], desc[UR20][R168.64], P0 ;  /* 0x00000000a8bb7fae */ /* 0x0003e80008101c54 */
[----:B------:R2:W-:Y:S04]  /*1f70*/  LDGSTS.E.BYPASS.128 [R189+0x1000], desc[UR20][R170.64], P0 ;  /* 0x01000000aabd7fae */ /* 0x0005e80008101c54 */
[----:B------:R-:W0:Y:S01]  /*1f80*/  LDGDEPBAR ;  /* 0x00000000000079af */ /* 0x000e220000000000 */
[----:B-1----:R-:W-:-:S03]  /*1f90*/  VIADD R169, R20, UR8 ;  /* 0x0000000814a97c36 */ /* 0x002fc60008000000 */
[----:B------:R2:W-:Y:S01]  /*1fa0*/  LDGSTS.E.BYPASS.128 [R191], desc[UR20][R172.64], P0 ;  /* 0x00000000acbf7fae */ /* 0x0005e20008101c54 */
[----:B------:R-:W-:-:S03]  /*1fb0*/  UMOV UR8, UR19 ;  /* 0x0000001300087c82 */ /* 0x000fc60008000000 */
[----:B------:R2:W-:Y:S04]  /*1fc0*/  LDGSTS.E.BYPASS.128 [R169+0x1000], desc[UR20][R176.64], P0 ;  /* 0x01000000b0a97fae */ /* 0x0005e80008101c54 */
[----:B------:R2:W-:Y:S04]  /*1fd0*/  LDGSTS.E.BYPASS.128 [R169+0x2000], desc[UR20][R178.64], P0 ;  /* 0x02000000b2a97fae */ /* 0x0005e80008101c54 */
[----:B------:R2:W-:Y:S01]  /*1fe0*/  LDGSTS.E.BYPASS.128 [R169+0x3000], desc[UR20][R182.64], P0 ;  /* 0x03000000b6a97fae */ /* 0x0005e20008101c54 */
[----:B------:R-:W-:-:S03]  /*1ff0*/  ISETP.NE.AND P0, PT, R8, UR4, PT ;  /* 0x0000000408007c0c */ /* 0x000fc6000bf05270 */
[----:B------:R-:W0:Y:S10]  /*2000*/  LDGDEPBAR ;  /* 0x00000000000079af */ /* 0x000e340000000000 */
[----:B--2---:R-:W-:Y:S05]  /*2010*/  @P0 BRA `(.L_x_1) ;  /* 0xfffffff800cc0947 */ /* 0x004fea000383ffff */
.L_x_0:
[----:B------:R-:W-:Y:S02]  /*2020*/  WARPGROUP.DEPBAR.LE gsb0, 0x0 ;  /* 0x00008000000079c5 */ /* 0x000fe40000010000 */
[----:B------:R-:W-:-:S04]  /*2030*/  DEPBAR.LE SB0, 0x0 ;  /* 0x000080000000791a */ /* 0x000fc80000000000 */
[----:B------:R-:W-:Y:S02]  /*2040*/  F2FP.F16.F32.PACK_AB R169, R25, R24 ;  /* 0x0000001819a9723e */ /* 0x000fe400000000ff */
[----:B------:R-:W-:Y:S02]  /*2050*/  F2FP.F16.F32.PACK_AB R27, R27, R26 ;  /* 0x0000001a1b1b723e */ /* 0x000fe400000000ff */
[----:B------:R-:W-:Y:S02]  /*2060*/  F2FP.F16.F32.PACK_AB R29, R29, R28 ;  /* 0x0000001c1d1d723e */ /* 0x000fe400000000ff */
[----:B------:R-:W-:Y:S02]  /*2070*/  F2FP.F16.F32.PACK_AB R31, R31, R30 ;  /* 0x0000001e1f1f723e */ /* 0x000fe400000000ff */
[----:B------:R-:W-:Y:S02]  /*2080*/  F2FP.F16.F32.PACK_AB R33, R33, R32 ;  /* 0x000000202121723e */ /* 0x000fe400000000ff */
[----:B------:R-:W-:-:S02]  /*2090*/  F2FP.F16.F32.PACK_AB R35, R35, R34 ;  /* 0x000000222323723e */ /* 0x000fc400000000ff */
        /* <DEDUP_REMOVED lines=57> */
[----:B------:R-:W-:Y:S01]  /*2430*/  F2FP.F16.F32.PACK_AB R151, R151, R150 ;  /* 0x000000969797723e */ /* 0x000fe200000000ff */
[----:B------:R-:W-:Y:S06]  /*2440*/  BAR.SYNC.DEFER_BLOCKING 0x0 ;  /* 0x0000000000007b1d */ /* 0x000fec0000010000 */
[----:B------:R-:W-:Y:S01]  /*2450*/  BSSY B0, `(.L_x_2) ;  /* 0x0000007000007945 */ /* 0x000fe20003800000 */
[----:B------:R-:W-:-:S03]  /*2460*/  CS2R.32 R25, SR_CLOCKLO ;  /* 0x0000000000197805 */ /* 0x000fc60000005000 */
[----:B------:R-:W-:Y:S05]  /*2470*/  @P1 BRA `(.L_x_3) ;  /* 0x0000000000101947 */ /* 0x000fea0003800000 */
[----:B------:R-:W-:Y:S02]  /*2480*/  IMAD.MOV.U32 R8, RZ, RZ, 0x1 ;  /* 0x00000001ff087424 */ /* 0x000fe400078e00ff */
[----:B------:R-:W-:-:S03]  /*2490*/  IMAD.MOV.U32 R24, RZ, RZ, -0x7fffffff ;  /* 0x80000001ff187424 */ /* 0x000fc600078e00ff */
[----:B------:R1:W-:Y:S04]  /*24a0*/  STS.64 [R7+0x40], R8 ;  /* 0x0000400807007388 */ /* 0x0003e80000000a00 */
[----:B------:R1:W-:Y:S02]  /*24b0*/  STS.64 [R7+0x60], R24 ;  /* 0x0000601807007388 */ /* 0x0003e40000000a00 */
.L_x_3:
[----:B------:R-:W-:Y:S05]  /*24c0*/  BSYNC B0 ;  /* 0x0000000000007941 */ /* 0x000fea0003800000 */
.L_x_2:
[----:B-1----:R-:W-:Y:S02]  /*24d0*/  CS2R.32 R9, SR_CLOCKLO ;  /* 0x0000000000097805 */ /* 0x002fe40000005000 */
[--C-:B------:R-:W-:Y:S01]  /*24e0*/  SHF.R.U32.HI R25, RZ, 0x2, R181.reuse ;  /* 0x00000002ff197819 */ /* 0x100fe200000116b5 */
[----:B------:R-:W-:Y:S01]  /*24f0*/  IMAD R8, R10, 0x21, R181 ;  /* 0x000000210a087824 */ /* 0x000fe200078e02b5 */
[----:B------:R-:W-:Y:S02]  /*2500*/  LOP3.LUT R12, R12, 0x6, RZ, 0xc0, !PT ;  /* 0x000000060c0c7812 */ /* 0x000fe400078ec0ff */
[----:B------:R-:W-:Y:S01]  /*2510*/  ISETP.GE.AND P0, PT, R6, R3, PT ;  /* 0x000000030600720c */ /* 0x000fe20003f06270 */
[----:B------:R-:W-:Y:S02]  /*2520*/  IMAD R25, R10, 0x10, R25 ;  /* 0x000000100a197824 */ /* 0x000fe400078e0219 */
[----:B------:R-:W-:Y:S01]  /*2530*/  IMAD.SHL.U32 R8, R8, 0x8, RZ ;  /* 0x0000000808087824 */ /* 0x000fe200078e00ff */
[----:B------:R-:W1:Y:S01]  /*2540*/  LDC R10, c[0x0][0x23c] ;  /* 0x00008f00ff0a7b82 */ /* 0x000e620000000800 */
[----:B------:R-:W-:Y:S01]  /*2550*/  IMAD R12, R25, 0x108, R12 ;  /* 0x00000108190c7824 */ /* 0x000fe200078e020c */
[----:B------:R-:W-:-:S02]  /*2560*/  ISETP.LT.AND P6, PT, R175, R2, !P0 ;  /* 0x00000002af00720c */ /* 0x000fc400047c1270 */
[----:B------:R-:W-:Y:S02]  /*2570*/  LEA R8, R8, UR7, 0x1 ;  /* 0x0000000708087c11 */ /* 0x000fe4000f8e08ff */
[----:B------:R-:W-:Y:S02]  /*2580*/  LEA R12, R12, UR7, 0x1 ;  /* 0x000000070c0c7c11 */ /* 0x000fe4000f8e08ff */
[-C--:B------:R-:W-:Y:S02]  /*2590*/  ISETP.LT.AND P5, PT, R167, R2.reuse, !P0 ;  /* 0x00000002a700720c */ /* 0x080fe400047a1270 */
[-C--:B------:R-:W-:Y:S01]  /*25a0*/  ISETP.LT.AND P4, PT, R161, R2.reuse, !P0 ;  /* 0x00000002a100720c */ /* 0x080fe20004781270 */
[----:B------:R-:W-:Y:S01]  /*25b0*/  STS [R12+0x800], R169 ;  /* 0x000800a90c007388 */ /* 0x000fe20000000800 */
[-C--:B------:R-:W-:Y:S02]  /*25c0*/  ISETP.LT.AND P3, PT, R165, R2.reuse, !P0 ;  /* 0x00000002a500720c */ /* 0x080fe40004761270 */
[----:B------:R-:W-:Y:S01]  /*25d0*/  ISETP.LT.AND P2, PT, R163, R2, !P0 ;  /* 0x00000002a300720c */ /* 0x000fe20004741270 */
[----:B------:R-:W-:Y:S04]  /*25e0*/  STS [R12+0x1880], R27 ;  /* 0x0018801b0c007388 */ /* 0x000fe80000000800 */
[----:B------:R3:W-:Y:S04]  /*25f0*/  STS [R12+0x810], R29 ;  /* 0x0008101d0c007388 */ /* 0x0007e80000000800 */
[----:B------:R4:W-:Y:S01]  /*2600*/  STS [R12+0x1890], R31 ;  /* 0x0018901f0c007388 */ /* 0x0009e20000000800 */
[----:B-1----:R-:W-:-:S03]  /*2610*/  IMAD R3, R175, R10, RZ ;  /* 0x0000000aaf037224 */ /* 0x002fc600078e02ff */
[----:B------:R1:W-:Y:S01]  /*2620*/  STS [R12+0x820], R33 ;  /* 0x000820210c007388 */ /* 0x0003e20000000800 */
[----:B---3--:R-:W3:Y:S03]  /*2630*/  LDC.64 R28, c[0x0][0x220] ;  /* 0x00008800ff1c7b82 */ /* 0x008ee60000000a00 */
[----:B------:R5:W-:Y:S04]  /*2640*/  STS [R12+0x18a0], R35 ;  /* 0x0018a0230c007388 */ /* 0x000be80000000800 */
[----:B------:R1:W-:Y:S04]  /*2650*/  STS [R12+0x830], R37 ;  /* 0x000830250c007388 */ /* 0x0003e80000000800 */
[----:B------:R-:W-:Y:S04]  /*2660*/  STS [R12+0x18b0], R39 ;  /* 0x0018b0270c007388 */ /* 0x000fe80000000800 */
[----:B------:R-:W-:Y:S04]  /*2670*/  STS [R12+0x840], R41 ;  /* 0x000840290c007388 */ /* 0x000fe80000000800 */
[----:B------:R-:W-:Y:S04]  /*2680*/  STS [R12+0x18c0], R43 ;  /* 0x0018c02b0c007388 */ /* 0x000fe80000000800 */
[----:B------:R-:W-:Y:S01]  /*2690*/  STS [R12+0x850], R45 ;  /* 0x0008502d0c007388 */ /* 0x000fe20000000800 */
[----:B---3--:R-:W-:-:S03]  /*26a0*/  IMAD.WIDE R24, R3, 0x2, R28 ;  /* 0x0000000203187825 */ /* 0x008fc600078e021c */
[----:B------:R-:W-:Y:S01]  /*26b0*/  STS [R12+0x18d0], R47 ;  /* 0x0018d02f0c007388 */ /* 0x000fe20000000800 */
[----:B------:R-:W-:-:S03]  /*26c0*/  IMAD R3, R10, 0x8, R3 ;  /* 0x000000080a037824 */ /* 0x000fc600078e0203 */
[----:B------:R-:W-:Y:S01]  /*26d0*/  STS [R12+0x860], R49 ;  /* 0x000860310c007388 */ /* 0x000fe20000000800 */
[----:B----4-:R-:W-:-:S03]  /*26e0*/  IMAD.WIDE R30, R6, 0x2, R24 ;  /* 0x00000002061e7825 */ /* 0x010fc600078e0218 */
[----:B------:R-:W-:Y:S01]  /*26f0*/  STS [R12+0x18e0], R51 ;  /* 0x0018e0330c007388 */ /* 0x000fe20000000800 */
[C---:B------:R-:W-:Y:S02]  /*2700*/  IMAD R27, R10.reuse, 0x8, R3 ;  /* 0x000000080a1b7824 */ /* 0x040fe400078e0203 */
[----:B------:R-:W-:Y:S01]  /*2710*/  IMAD.WIDE R24, R3, 0x2, R28 ;  /* 0x0000000203187825 */ /* 0x000fe200078e021c */
[----:B------:R-:W-:Y:S03]  /*2720*/  STS [R12+0x870], R53 ;  /* 0x000870350c007388 */ /* 0x000fe60000000800 */
[----:B------:R-:W-:Y:S01]  /*2730*/  IMAD R3, R10, 0x8, R27 ;  /* 0x000000080a037824 */ /* 0x000fe200078e021b */
[----:B------:R-:W-:Y:S01]  /*2740*/  STS [R12+0x18f0], R55 ;  /* 0x0018f0370c007388 */ /* 0x000fe20000000800 */
[----:B-1----:R-:W-:-:S03]  /*2750*/  IMAD.WIDE R32, R6, 0x2, R24 ;  /* 0x0000000206207825 */ /* 0x002fc600078e0218 */
[----:B------:R-:W-:Y:S01]  /*2760*/  STS [R12+0x880], R57 ;  /* 0x000880390c007388 */ /* 0x000fe20000000800 */
[----:B------:R-:W-:-:S03]  /*2770*/  IMAD.WIDE R24, R27, 0x2, R28 ;  /* 0x000000021b187825 */ /* 0x000fc600078e021c */
[----:B------:R-:W-:Y:S01]  /*2780*/  STS [R12+0x1900], R59 ;  /* 0x0019003b0c007388 */ /* 0x000fe20000000800 */
[----:B------:R-:W-:-:S03]  /*2790*/  IMAD.WIDE R26, R3, 0x2, R28 ;  /* 0x00000002031a7825 */ /* 0x000fc600078e021c */
[----:B------:R-:W-:Y:S01]  /*27a0*/  STS [R12+0x890], R61 ;  /* 0x0008903d0c007388 */ /* 0x000fe20000000800 */
[----:B------:R-:W-:Y:S02]  /*27b0*/  IMAD R3, R10, 0x8, R3 ;  /* 0x000000080a037824 */ /* 0x000fe400078e0203 */
[----:B-----5:R-:W-:Y:S01]  /*27c0*/  IMAD.WIDE R34, R6, 0x2, R24 ;  /* 0x0000000206227825 */ /* 0x020fe200078e0218 */
[----:B------:R-:W-:Y:S03]  /*27d0*/  STS [R12+0x1910], R63 ;  /* 0x0019103f0c007388 */ /* 0x000fe60000000800 */
[----:B------:R-:W-:Y:S01]  /*27e0*/  IMAD R37, R10, 0x8, R3 ;  /* 0x000000080a257824 */ /* 0x000fe200078e0203 */
[----:B------:R-:W-:Y:S01]  /*27f0*/  STS [R12+0x8a0], R65 ;  /* 0x0008a0410c007388 */ /* 0x000fe20000000800 */
[----:B------:R-:W-:-:S03]  /*2800*/  IMAD.WIDE R24, R3, 0x2, R28 ;  /* 0x0000000203187825 */ /* 0x000fc600078e021c */
[----:B------:R-:W-:Y:S01]  /*2810*/  STS [R12+0x1920], R67 ;  /* 0x001920430c007388 */ /* 0x000fe20000000800 */
[----:B------:R-:W-:-:S03]  /*2820*/  IMAD.WIDE R24, R6, 0x2, R24 ;  /* 0x0000000206187825 */ /* 0x000fc600078e0218 */
[----:B------:R-:W-:Y:S04]  /*2830*/  STS [R12+0x8b0], R69 ;  /* 0x0008b0450c007388 */ /* 0x000fe80000000800 */
        /* <DEDUP_REMOVED lines=40> */
[----:B------:R-:W-:Y:S01]  /*2ac0*/  STS [R12+0x1a70], R151 ;  /* 0x001a70970c007388 */ /* 0x000fe20000000800 */
[----:B------:R-:W-:Y:S06]  /*2ad0*/  BAR.SYNC.DEFER_BLOCKING 0x0 ;  /* 0x0000000000007b1d */ /* 0x000fec0000010000 */
[----:B------:R-:W1:Y:S04]  /*2ae0*/  LDS.128 R40, [R8+0x800] ;  /* 0x0008000008287984 */ /* 0x000e680000000c00 */
[----:B------:R-:W3:Y:S04]  /*2af0*/  LDS.128 R44, [R8+0x1880] ;  /* 0x00188000082c7984 */ /* 0x000ee80000000c00 */
[----:B------:R-:W4:Y:S04]  /*2b00*/  LDS.128 R48, [R8+0x2900] ;  /* 0x0029000008307984 */ /* 0x000f280000000c00 */
[----:B------:R-:W5:Y:S04]  /*2b10*/  LDS.128 R52, [R8+0x3980] ;  /* 0x0039800008347984 */ /* 0x000f680000000c00 */
[----:B------:R-:W5:Y:S04]  /*2b20*/  LDS.128 R56, [R8+0x4a00] ;  /* 0x004a000008387984 */ /* 0x000f680000000c00 */
[----:B------:R-:W5:Y:S04]  /*2b30*/  LDS.128 R60, [R8+0x5a80] ;  /* 0x005a8000083c7984 */ /* 0x000f680000000c00 */
[----:B------:R-:W5:Y:S04]  /*2b40*/  LDS.128 R64, [R8+0x6b00] ;  /* 0x006b000008407984 */ /* 0x000f680000000c00 */
[----:B------:R-:W5:Y:S04]  /*2b50*/  LDS.128 R68, [R8+0x7b80] ;  /* 0x007b800008447984 */ /* 0x000f680000000c00 */
[----:B------:R-:W-:Y:S04]  /*2b60*/  LDS.128 R72, [R8+0x9c80] ;  /* 0x009c800008487984 */ /* 0x000fe80000000c00 */
[----:B------:R-:W-:Y:S04]  /*2b70*/  LDS.128 R76, [R8+0xce00] ;  /* 0x00ce0000084c7984 */ /* 0x000fe80000000c00 */
[----:B-1----:R1:W-:Y:S01]  /*2b80*/  @P6 STG.E.128 desc[UR20][R30.64], R40 ;  /* 0x000000281e006986 */ /* 0x0023e2000c101d14 */
[----:B------:R-:W-:-:S03]  /*2b90*/  ISETP.LT.AND P6, PT, R159, R2, !P0 ;  /* 0x000000029f00720c */ /* 0x000fc600047c1270 */
[----:B------:R-:W5:Y:S04]  /*2ba0*/  LDS.128 R40, [R8+0x8c00] ;  /* 0x008c000008287984 */ /* 0x000f680000000c00 */
[----:B---3--:R-:W-:Y:S01]  /*2bb0*/  @P5 STG.E.128 desc[UR20][R32.64], R44 ;  /* 0x0000002c20005986 */ /* 0x008fe2000c101d14 */
[----:B------:R-:W-:-:S03]  /*2bc0*/  ISETP.LT.AND P5, PT, R157, R2, !P0 ;  /* 0x000000029d00720c */ /* 0x000fc600047a1270 */
[----:B----4-:R-:W-:Y:S01]  /*2bd0*/  @P4 STG.E.128 desc[UR20][R34.64], R48 ;  /* 0x0000003022004986 */ /* 0x010fe2000c101d14 */
[----:B------:R-:W-:-:S03]  /*2be0*/  ISETP.LT.AND P4, PT, R155, R2, !P0 ;  /* 0x000000029b00720c */ /* 0x000fc60004781270 */
[----:B------:R-:W3:Y:S01]  /*2bf0*/  LDS.128 R44, [R8+0xad00] ;  /* 0x00ad0000082c7984 */ /* 0x000ee20000000c00 */
[----:B-1----:R-:W-:-:S03]  /*2c00*/  IMAD.WIDE R30, R6, 0x2, R26 ;  /* 0x00000002061e7825 */ /* 0x002fc600078e021a */
[----:B------:R-:W1:Y:S01]  /*2c10*/  LDS.128 R48, [R8+0xbd80] ;  /* 0x00bd800008307984 */ /* 0x000e620000000c00 */
[----:B------:R-:W-:-:S03]  /*2c20*/  IMAD.WIDE R26, R37, 0x2, R28 ;  /* 0x00000002251a7825 */ /* 0x000fc600078e021c */
[----:B-----5:R4:W-:Y:S01]  /*2c30*/  @P3 STG.E.128 desc[UR20][R30.64], R52 ;  /* 0x000000341e003986 */ /* 0x0209e2000c101d14 */
[-C--:B------:R-:W-:Y:S01]  /*2c40*/  ISETP.LT.AND P3, PT, R153, R2.reuse, !P0 ;  /* 0x000000029900720c */ /* 0x080fe20004761270 */
[C---:B------:R-:W-:Y:S02]  /*2c50*/  IMAD R37, R10.reuse, 0x8, R37 ;  /* 0x000000080a257824 */ /* 0x040fe400078e0225 */
[----:B------:R5:W-:Y:S01]  /*2c60*/  @P2 STG.E.128 desc[UR20][R24.64], R56 ;  /* 0x0000003818002986 */ /* 0x000be2000c101d14 */
[----:B------:R-:W-:Y:S01]  /*2c70*/  ISETP.LT.AND P2, PT, R23, R2, !P0 ;  /* 0x000000021700720c */ /* 0x000fe20004741270 */
[----:B------:R-:W-:Y:S02]  /*2c80*/  IMAD R3, R10, 0x8, R37 ;  /* 0x000000080a037824 */ /* 0x000fe400078e0225 */
[----:B------:R-:W1:Y:S01]  /*2c90*/  LDS.128 R52, [R8+0xde80] ;  /* 0x00de800008347984 */ /* 0x000e620000000c00 */
[----:B------:R-:W-:-:S03]  /*2ca0*/  IMAD.WIDE R22, R37, 0x2, R28 ;  /* 0x0000000225167825 */ /* 0x000fc600078e021c */
[----:B------:R-:W1:Y:S01]  /*2cb0*/  LDS.128 R36, [R8+0xef00] ;  /* 0x00ef000008247984 */ /* 0x000e620000000c00 */
[----:B------:R-:W-:-:S03]  /*2cc0*/  IMAD.WIDE R26, R6, 0x2, R26 ;  /* 0x00000002061a7825 */ /* 0x000fc600078e021a */
[----:B------:R-:W1:Y:S01]  /*2cd0*/  LDS.128 R56, [R8+0xff80] ;  /* 0x00ff800008387984 */ /* 0x000e620000000c00 */
[----:B----4-:R-:W-:-:S03]  /*2ce0*/  IMAD R31, R10, 0x8, R3 ;  /* 0x000000080a1f7824 */ /* 0x010fc600078e0203 */
[----:B------:R4:W-:Y:S01]  /*2cf0*/  @P6 STG.E.128 desc[UR20][R26.64], R60 ;  /* 0x0000003c1a006986 */ /* 0x0009e2000c101d14 */
[----:B------:R-:W-:Y:S01]  /*2d00*/  ISETP.LT.AND P6, PT, R21, R2, !P0 ;  /* 0x000000021500720c */ /* 0x000fe200047c1270 */
[----:B-----5:R-:W-:-:S04]  /*2d10*/  IMAD.WIDE R24, R3, 0x2, R28 ;  /* 0x0000000203187825 */ /* 0x020fc800078e021c */
[----:B------:R-:W-:Y:S02]  /*2d20*/  IMAD R3, R10, 0x8, R31 ;  /* 0x000000080a037824 */ /* 0x000fe400078e021f */
[----:B------:R-:W-:-:S04]  /*2d30*/  IMAD.WIDE R20, R31, 0x2, R28 ;  /* 0x000000021f147825 */ /* 0x000fc800078e021c */
[----:B------:R-:W-:Y:S02]  /*2d40*/  IMAD R33, R10, 0x8, R3 ;  /* 0x000000080a217824 */ /* 0x000fe400078e0203 */
[----:B------:R-:W-:-:S04]  /*2d50*/  IMAD.WIDE R24, R6, 0x2, R24 ;  /* 0x0000000206187825 */ /* 0x000fc800078e0218 */
[----:B----4-:R-:W-:-:S04]  /*2d60*/  IMAD.WIDE R26, R6, 0x2, R22 ;  /* 0x00000002061a7825 */ /* 0x010fc800078e0216 */
[C---:B------:R-:W-:Y:S01]  /*2d70*/  IMAD R31, R10.reuse, 0x8, R33 ;  /* 0x000000080a1f7824 */ /* 0x040fe200078e0221 */
[----:B------:R4:W-:Y:S01]  /*2d80*/  @P5 STG.E.128 desc[UR20][R26.64], R64 ;  /* 0x000000401a005986 */ /* 0x0009e2000c101d14 */
[----:B------:R-:W-:Y:S01]  /*2d90*/  IMAD.WIDE R22, R3, 0x2, R28 ;  /* 0x0000000203167825 */ /* 0x000fe200078e021c */
[-C--:B------:R-:W-:Y:S02]  /*2da0*/  ISETP.LT.AND P5, PT, R19, R2.reuse, !P0 ;  /* 0x000000021300720c */ /* 0x080fe400047a1270 */
[----:B------:R5:W-:Y:S01]  /*2db0*/  @P4 STG.E.128 desc[UR20][R24.64], R68 ;  /* 0x0000004418004986 */ /* 0x000be2000c101d14 */
[----:B------:R-:W-:Y:S01]  /*2dc0*/  IMAD R19, R10, 0x8, R31 ;  /* 0x000000080a137824 */ /* 0x000fe200078e021f */
[----:B------:R-:W-:Y:S01]  /*2dd0*/  ISETP.LT.AND P4, PT, R15, R2, !P0 ;  /* 0x000000020f00720c */ /* 0x000fe20004781270 */
[----:B------:R-:W-:-:S04]  /*2de0*/  IMAD.WIDE R20, R6, 0x2, R20 ;  /* 0x0000000206147825 */ /* 0x000fc800078e0214 */
[----:B------:R-:W-:Y:S01]  /*2df0*/  IMAD.WIDE R22, R6, 0x2, R22 ;  /* 0x0000000206167825 */ /* 0x000fe200078e0216 */
[----:B------:R-:W-:Y:S01]  /*2e00*/  @P3 STG.E.128 desc[UR20][R20.64], R40 ;  /* 0x0000002814003986 */ /* 0x000fe2000c101d14 */
[-C--:B------:R-:W-:Y:S02]  /*2e10*/  ISETP.LT.AND P3, PT, R13, R2.reuse, !P0 ;  /* 0x000000020d00720c */ /* 0x080fe40004761270 */
[----:B------:R-:W-:Y:S01]  /*2e20*/  IMAD R15, R10, 0x8, R19 ;  /* 0x000000080a0f7824 */ /* 0x000fe200078e0213 */
[----:B------:R-:W-:Y:S01]  /*2e30*/  @P2 STG.E.128 desc[UR20][R22.64], R72 ;  /* 0x0000004816002986 */ /* 0x000fe2000c101d14 */
[-C--:B------:R-:W-:Y:S01]  /*2e40*/  ISETP.LT.AND P2, PT, R17, R2.reuse, !P0 ;  /* 0x000000021100720c */ /* 0x080fe20004741270 */
[----:B------:R-:W-:Y:S01]  /*2e50*/  IMAD.WIDE R12, R19, 0x2, R28 ;  /* 0x00000002130c7825 */ /* 0x000fe200078e021c */
[----:B------:R-:W-:-:S03]  /*2e60*/  ISETP.LT.AND P0, PT, R11, R2, !P0 ;  /* 0x000000020b00720c */ /* 0x000fc60004701270 */
[----:B----4-:R-:W-:Y:S02]  /*2e70*/  IMAD R27, R10, 0x8, R15 ;  /* 0x000000080a1b7824 */ /* 0x010fe400078e020f */
[----:B------:R-:W-:-:S04]  /*2e80*/  IMAD.WIDE R2, R33, 0x2, R28 ;  /* 0x0000000221027825 */ /* 0x000fc800078e021c */
[----:B-----5:R-:W-:Y:S02]  /*2e90*/  IMAD R25, R10, 0x8, R27 ;  /* 0x000000080a197824 */ /* 0x020fe400078e021b */
[----:B------:R-:W-:-:S04]  /*2ea0*/  IMAD.WIDE R10, R31, 0x2, R28 ;  /* 0x000000021f0a7825 */ /* 0x000fc800078e021c */
[----:B------:R-:W-:-:S04]  /*2eb0*/  IMAD.WIDE R14, R15, 0x2, R28 ;  /* 0x000000020f0e7825 */ /* 0x000fc800078e021c */
[----:B------:R-:W-:-:S04]  /*2ec0*/  IMAD.WIDE R16, R27, 0x2, R28 ;  /* 0x000000021b107825 */ /* 0x000fc800078e021c */
[----:B------:R-:W-:-:S04]  /*2ed0*/  IMAD.WIDE R18, R25, 0x2, R28 ;  /* 0x0000000219127825 */ /* 0x000fc800078e021c */
[----:B------:R-:W-:-:S04]  /*2ee0*/  IMAD.WIDE R2, R6, 0x2, R2 ;  /* 0x0000000206027825 */ /* 0x000fc800078e0202 */
[C---:B------:R-:W-:Y:S01]  /*2ef0*/  IMAD.WIDE R10, R6.reuse, 0x2, R10 ;  /* 0x00000002060a7825 */ /* 0x040fe200078e020a */
[----:B---3--:R2:W-:Y:S03]  /*2f00*/  @P6 STG.E.128 desc[UR20][R2.64], R44 ;  /* 0x0000002c02006986 */ /* 0x0085e6000c101d14 */
[C---:B------:R-:W-:Y:S01]  /*2f10*/  IMAD.WIDE R12, R6.reuse, 0x2, R12 ;  /* 0x00000002060c7825 */ /* 0x040fe200078e020c */
[----:B-1----:R2:W-:Y:S03]  /*2f20*/  @P5 STG.E.128 desc[UR20][R10.64], R48 ;  /* 0x000000300a005986 */ /* 0x0025e6000c101d14 */
[C---:B------:R-:W-:Y:S01]  /*2f30*/  IMAD.WIDE R14, R6.reuse, 0x2, R14 ;  /* 0x00000002060e7825 */ /* 0x040fe200078e020e */
[----:B------:R2:W-:Y:S03]  /*2f40*/  @P4 STG.E.128 desc[UR20][R12.64], R76 ;  /* 0x0000004c0c004986 */ /* 0x0005e6000c101d14 */
[C---:B------:R-:W-:Y:S01]  /*2f50*/  IMAD.WIDE R16, R6.reuse, 0x2, R16 ;  /* 0x0000000206107825 */ /* 0x040fe200078e0210 */
[----:B------:R2:W-:Y:S03]  /*2f60*/  @P3 STG.E.128 desc[UR20][R14.64], R52 ;  /* 0x000000340e003986 */ /* 0x0005e6000c101d14 */
[----:B------:R-:W-:Y:S01]  /*2f70*/  IMAD.WIDE R18, R6, 0x2, R18 ;  /* 0x0000000206127825 */ /* 0x000fe200078e0212 */
[----:B------:R2:W-:Y:S04]  /*2f80*/  @P2 STG.E.128 desc[UR20][R16.64], R36 ;  /* 0x0000002410002986 */ /* 0x0005e8000c101d14 */
[----:B------:R2:W-:Y:S01]  /*2f90*/  @P0 STG.E.128 desc[UR20][R18.64], R56 ;  /* 0x0000003812000986 */ /* 0x0005e2000c101d14 */
[----:B------:R-:W-:Y:S01]  /*2fa0*/  BSSY B0, `(.L_x_4) ;  /* 0x0000007000007945 */ /* 0x000fe20003800000 */
[----:B--2---:R-:W-:-:S03]  /*2fb0*/  CS2R.32 R3, SR_CLOCKLO ;  /* 0x0000000000037805 */ /* 0x004fc60000005000 */
[----:B------:R-:W-:Y:S05]  /*2fc0*/  @P1 BRA `(.L_x_5) ;  /* 0x0000000000101947 */ /* 0x000fea0003800000 */
[----:B------:R-:W-:Y:S02]  /*2fd0*/  IMAD.MOV.U32 R8, RZ, RZ, 0x2 ;  /* 0x00000002ff087424 */ /* 0x000fe400078e00ff */
[----:B------:R-:W-:-:S03]  /*2fe0*/  IMAD.MOV.U32 R2, RZ, RZ, -0x7ffffffe ;  /* 0x80000002ff027424 */ /* 0x000fc600078e00ff */
[----:B------:R1:W-:Y:S04]  /*2ff0*/  STS.64 [R7+0x80], R8 ;  /* 0x0000800807007388 */ /* 0x0003e80000000a00 */
[----:B------:R1:W-:Y:S02]  /*3000*/  STS.64 [R7+0xa0], R2 ;  /* 0x0000a00207007388 */ /* 0x0003e40000000a00 */
.L_x_5:
[----:B------:R-:W-:Y:S05]  /*3010*/  BSYNC B0 ;  /* 0x0000000000007941 */ /* 0x000fea0003800000 */
.L_x_4:
[----:B------:R-:W-:Y:S01]  /*3020*/  S2UR UR4, SR_CTAID.Y ;  /* 0x00000000000479c3 */ /* 0x000fe20000002600 */
[----:B-1----:R-:W1:Y:S07]  /*3030*/  S2R R7, SR_VIRTUALSMID ;  /* 0x0000000000077919 */ /* 0x002e6e0000004300 */
[----:B------:R-:W-:Y:S01]  /*3040*/  BAR.SYNC.DEFER_BLOCKING 0x0 ;  /* 0x0000000000007b1d */ /* 0x000fe20000010000 */
[----:B------:R-:W-:Y:S01]  /*3050*/  ISETP.NE.AND P0, PT, R4, RZ, PT ;  /* 0x000000ff0400720c */ /* 0x000fe20003f05270 */
[----:B------:R-:W-:-:S06]  /*3060*/  IMAD.MOV.U32 R9, RZ, RZ, 0x30 ;  /* 0x00000030ff097424 */ /* 0x000fcc00078e00ff */
[----:B------:R-:W2:Y:S08]  /*3070*/  S2UR UR5, SR_CTAID.Z ;  /* 0x00000000000579c3 */ /* 0x000eb00000002700 */
[----:B------:R-:W3:Y:S01]  /*3080*/  LDC R13, c[0x0][0xc] ;  /* 0x00000300ff0d7b82 */ /* 0x000ee20000000800 */
[----:B------:R-:W-:-:S07]  /*3090*/  ULDC UR6, c[0x0][0x10] ;  /* 0x0000040000067ab9 */ /* 0x000fce0000000800 */
[----:B------:R-:W4:Y:S01]  /*30a0*/  LDC.64 R2, c[0x0][0x240] ;  /* 0x00009000ff027b82 */ /* 0x000f220000000a00 */
[----:B--2---:R-:W-:-:S06]  /*30b0*/  UIMAD UR4, UR5, UR6, UR4 ;  /* 0x00000006050472a4 */ /* 0x004fcc000f8e0204 */
[----:B---3--:R-:W-:-:S04]  /*30c0*/  IMAD R13, R13, UR4, R0 ;  /* 0x000000040d0d7c24 */ /* 0x008fc8000f8e0200 */
[----:B------:R-:W-:-:S05]  /*30d0*/  IMAD R0, R13, 0x212, RZ ;  /* 0x000002120d007824 */ /* 0x000fca00078e02ff */
[----:B------:R-:W-:-:S05]  /*30e0*/  IADD3 R5, R5, 0x2, R0 ;  /* 0x0000000205057810 */ /* 0x000fca0007ffe000 */
[----:B----4-:R-:W-:-:S05]  /*30f0*/  IMAD.WIDE R4, R5, 0x4, R2 ;  /* 0x0000000405047825 */ /* 0x010fca00078e0202 */
[----:B-1----:R1:W-:Y:S04]  /*3100*/  STG.E desc[UR20][R4.64], R7 ;  /* 0x0000000704007986 */ /* 0x0023e8000c101914 */
[----:B------:R1:W-:Y:S01]  /*3110*/  STG.E desc[UR20][R4.64+0x4], R9 ;  /* 0x0000040904007986 */ /* 0x0003e2000c101914 */
[----:B------:R-:W-:Y:S05]  /*3120*/  @P0 EXIT ;  /* 0x000000000000094d */ /* 0x000fea0003800000 */
[----:B------:R-:W2:Y:S01]  /*3130*/  LDS.128 R16, [UR7] ;  /* 0x00000007ff107984 */ /* 0x000ea20008000c00 */
[C---:B-1----:R-:W-:Y:S01]  /*3140*/  VIADD R7, R0.reuse, 0xfffffffe ;  /* 0xfffffffe00077836 */ /* 0x042fe20000000000 */
[C---:B------:R-:W-:Y:S01]  /*3150*/  IADD3.X R11, R0.reuse, 0x14, RZ, PT, PT ;  /* 0x00000014000b7810 */ /* 0x040fe20003fee4ff */
[C---:B------:R-:W-:Y:S01]  /*3160*/  IMAD.WIDE R4, R0.reuse, 0x4, R2 ;  /* 0x0000000400047825 */ /* 0x040fe200078e0202 */
[----:B------:R-:W1:Y:S03]  /*3170*/  LDS.128 R20, [UR7+0x10] ;  /* 0x00001007ff147984 */ /* 0x000e660008000c00 */
[----:B------:R-:W-:Y:S01]  /*3180*/  VIADD R7, R7, 0x14 ;  /* 0x0000001407077836 */ /* 0x000fe20000000000 */
[----:B------:R-:W3:Y:S01]  /*3190*/  LDS.128 R24, [UR7+0x20] ;  /* 0x00002007ff187984 */ /* 0x000ee20008000c00 */
[C---:B------:R-:W-:Y:S01]  /*31a0*/  VIADD R15, R0.reuse, 0x4 ;  /* 0x00000004000f7836 */ /* 0x040fe20000000000 */
[----:B------:R-:W-:Y:S01]  /*31b0*/  UIADD3 UR7, UR7, 0x34, URZ ;  /* 0x0000003407077890 */ /* 0x000fe2000fffe03f */
[----:B------:R-:W-:Y:S01]  /*31c0*/  VIADD R12, R0, 0x6 ;  /* 0x00000006000c7836 */ /* 0x000fe20000000000 */
[----:B------:R4:W-:Y:S01]  /*31d0*/  STG.E desc[UR20][R4.64+0x4], R13 ;  /* 0x0000040d04007986 */ /* 0x0009e2000c101914 */
[----:B------:R-:W-:-:S02]  /*31e0*/  IMAD.MOV.U32 R31, RZ, RZ, -0x21524111 ;  /* 0xdeadbeefff1f7424 */ /* 0x000fc400078e00ff */
[C---:B------:R-:W-:Y:S02]  /*31f0*/  VIADD R9, R0.reuse, 0x14 ;  /* 0x0000001400097836 */ /* 0x040fe40000000000 */
[----:B------:R-:W-:Y:S01]  /*3200*/  VIADD R29, R0, 0x8 ;  /* 0x00000008001d7836 */ /* 0x000fe20000000000 */
[----:B------:R5:W-:Y:S01]  /*3210*/  STG.E desc[UR20][R4.64], R31 ;  /* 0x0000001f04007986 */ /* 0x000be2000c101914 */
[----:B------:R-:W-:-:S04]  /*3220*/  IMAD.WIDE R6, R7, 0x4, R2 ;  /* 0x0000000407067825 */ /* 0x000fc800078e0202 */
[----:B------:R-:W-:Y:S02]  /*3230*/  VIADD R15, R15, 0x14 ;  /* 0x000000140f0f7836 */ /* 0x000fe40000000000 */
[----:B----4-:R-:W-:Y:S02]  /*3240*/  VIADD R13, R12, 0x14 ;  /* 0x000000140c0d7836 */ /* 0x010fe40000000000 */
[----:B------:R-:W-:-:S04]  /*3250*/  IMAD.WIDE R8, R9, 0x4, R2 ;  /* 0x0000000409087825 */ /* 0x000fc800078e0202 */
[----:B------:R-:W-:Y:S02]  /*3260*/  VIADD R29, R29, 0x14 ;  /* 0x000000141d1d7836 */ /* 0x000fe40000000000 */
[----:B------:R-:W-:-:S04]  /*3270*/  IMAD.WIDE R10, R11, 0x4, R2 ;  /* 0x000000040b0a7825 */ /* 0x000fc800078e0202 */
[--C-:B-----5:R-:W-:Y:S01]  /*3280*/  IMAD.WIDE R4, R15, 0x4, R2.reuse ;  /* 0x000000040f047825 */ /* 0x120fe200078e0202 */
[----:B--2---:R-:W-:Y:S03]  /*3290*/  STG.E desc[UR20][R6.64], R16 ;  /* 0x0000001006007986 */ /* 0x004fe6000c101914 */
[----:B------:R-:W-:Y:S02]  /*32a0*/  IMAD.MOV.U32 R41, RZ, RZ, 0xa ;  /* 0x0000000aff297424 */ /* 0x000fe400078e00ff */
[----:B------:R-:W-:Y:S01]  /*32b0*/  IMAD.MOV.U32 R40, RZ, RZ, RZ ;  /* 0x000000ffff287224 */ /* 0x000fe200078e00ff */
[----:B------:R2:W-:Y:S04]  /*32c0*/  STG.E desc[UR20][R6.64+0x4], R17 ;  /* 0x0000041106007986 */ /* 0x0005e8000c101914 */
[----:B------:R4:W-:Y:S04]  /*32d0*/  STG.E desc[UR20][R8.64], R18 ;  /* 0x0000001208007986 */ /* 0x0009e8000c101914 */
[----:B------:R4:W-:Y:S01]  /*32e0*/  STG.E desc[UR20][R8.64+0x4], R19 ;  /* 0x0000041308007986 */ /* 0x0009e2000c101914 */
[----:B--2---:R-:W-:-:S03]  /*32f0*/  IMAD.WIDE R6, R13, 0x4, R2 ;  /* 0x000000040d067825 */ /* 0x004fc600078e0202 */
[----:B-1----:R4:W-:Y:S01]  /*3300*/  STG.E desc[UR20][R10.64], R20 ;  /* 0x000000140a007986 */ /* 0x0029e2000c101914 */
[----:B------:R-:W-:-:S03]  /*3310*/  IMAD.WIDE R12, R29, 0x4, R2 ;  /* 0x000000041d0c7825 */ /* 0x000fc600078e0202 */
[----:B------:R4:W-:Y:S04]  /*3320*/  STG.E desc[UR20][R10.64+0x4], R21 ;  /* 0x000004150a007986 */ /* 0x0009e8000c101914 */
[----:B------:R4:W-:Y:S04]  /*3330*/  STG.E desc[UR20][R4.64], R22 ;  /* 0x0000001604007986 */ /* 0x0009e8000c101914 */
[----:B------:R4:W-:Y:S04]  /*3340*/  STG.E desc[UR20][R4.64+0x4], R23 ;  /* 0x0000041704007986 */ /* 0x0009e8000c101914 */
[----:B---3--:R4:W-:Y:S04]  /*3350*/  STG.E desc[UR20][R6.64], R24 ;  /* 0x0000001806007986 */ /* 0x0089e8000c101914 */
[----:B------:R4:W-:Y:S04]  /*3360*/  STG.E desc[UR20][R6.64+0x4], R25 ;  /* 0x0000041906007986 */ /* 0x0009e8000c101914 */
[----:B------:R4:W-:Y:S04]  /*3370*/  STG.E desc[UR20][R12.64], R26 ;  /* 0x0000001a0c007986 */ /* 0x0009e8000c101914 */
[----:B------:R4:W-:Y:S02]  /*3380*/  STG.E desc[UR20][R12.64+0x4], R27 ;  /* 0x0000041b0c007986 */ /* 0x0009e4000c101914 */
.L_x_6:
[----:B---34-:R-:W1:Y:S01]  /*3390*/  LDS.64 R12, [UR7+-0x4] ;  /* 0xfffffc07ff0c7984 */ /* 0x018e620008000a00 */
[C-C-:B------:R-:W-:Y:S02]  /*33a0*/  IADD3 R7, R0.reuse, 0x2, R41.reuse ;  /* 0x0000000200077810 */ /* 0x140fe40007ffe029 */
[C-C-:B------:R-:W-:Y:S01]  /*33b0*/  IADD3 R5, R0.reuse, 0x14, R41.reuse ;  /* 0x0000001400057810 */ /* 0x140fe20007ffe029 */
[----:B------:R-:W2:Y:S01]  /*33c0*/  LDS.64 R14, [UR7+0x4] ;  /* 0x00000407ff0e7984 */ /* 0x000ea20008000a00 */
[C-C-:B------:R-:W-:Y:S01]  /*33d0*/  IADD3 R23, R0.reuse, 0x8, R41.reuse ;  /* 0x0000000800177810 */ /* 0x140fe20007ffe029 */
[----:B------:R-:W-:Y:S01]  /*33e0*/  VIADD R7, R7, 0x14 ;  /* 0x0000001407077836 */ /* 0x000fe20000000000 */
[C---:B------:R-:W-:Y:S01]  /*33f0*/  IADD3 R9, R0.reuse, 0x4, R41 ;  /* 0x0000000400097810 */ /* 0x040fe20007ffe029 */
[----:B------:R-:W3:Y:S01]  /*3400*/  LDS.64 R16, [UR7+0xc] ;  /* 0x00000c07ff107984 */ /* 0x000ee20008000a00 */
[----:B------:R-:W-:Y:S01]  /*3410*/  IMAD.WIDE R4, R5, 0x4, R2 ;  /* 0x0000000405047825 */ /* 0x000fe200078e0202 */
[----:B------:R-:W-:-:S02]  /*3420*/  IADD3 R11, R0, 0x6, R41 ;  /* 0x00000006000b7810 */ /* 0x000fc40007ffe029 */
[----:B------:R-:W4:Y:S01]  /*3430*/  LDS.64 R18, [UR7+0x14] ;  /* 0x00001407ff127984 */ /* 0x000f220008000a00 */
[----:B------:R-:W-:-:S03]  /*3440*/  IMAD.WIDE R6, R7, 0x4, R2 ;  /* 0x0000000407067825 */ /* 0x000fc600078e0202 */
[----:B------:R-:W5:Y:S01]  /*3450*/  LDS.64 R20, [UR7+0x1c] ;  /* 0x00001c07ff147984 */ /* 0x000f620008000a00 */
[----:B------:R-:W-:Y:S02]  /*3460*/  VIADD R23, R23, 0x14 ;  /* 0x0000001417177836 */ /* 0x000fe40000000000 */
[----:B------:R-:W-:Y:S01]  /*3470*/  VIADD R9, R9, 0x14 ;  /* 0x0000001409097836 */ /* 0x000fe20000000000 */
[----:B------:R-:W3:Y:S01]  /*3480*/  LDS.64 R24, [UR7+0x24] ;  /* 0x00002407ff187984 */ /* 0x000ee20008000a00 */
[----:B------:R-:W-:Y:S02]  /*3490*/  VIADD R11, R11, 0x14 ;  /* 0x000000140b0b7836 */ /* 0x000fe40000000000 */
[--C-:B------:R-:W-:Y:S01]  /*34a0*/  IMAD.WIDE R8, R9, 0x4, R2.reuse ;  /* 0x0000000409087825 */ /* 0x100fe200078e0202 */
[----:B------:R-:W3:Y:S03]  /*34b0*/  LDS.64 R26, [UR7+0x2c] ;  /* 0x00002c07ff1a7984 */ /* 0x000ee60008000a00 */
[----:B------:R-:W-:Y:S01]  /*34c0*/  IMAD.WIDE R10, R11, 0x4, R2 ;  /* 0x000000040b0a7825 */ /* 0x000fe200078e0202 */
[----:B------:R-:W4:Y:S04]  /*34d0*/  LDS.64 R28, [UR7+0x34] ;  /* 0x00003407ff1c7984 */ /* 0x000f280008000a00 */
[----:B------:R-:W4:Y:S04]  /*34e0*/  LDS.64 R30, [UR7+0x3c] ;  /* 0x00003c07ff1e7984 */ /* 0x000f280008000a00 */
[----:B------:R-:W4:Y:S04]  /*34f0*/  LDS.64 R32, [UR7+0x44] ;  /* 0x00004407ff207984 */ /* 0x000f280008000a00 */
[----:B-1----:R1:W-:Y:S04]  /*3500*/  STG.E desc[UR20][R4.64], R12 ;  /* 0x0000000c04007986 */ /* 0x0023e8000c101914 */
[----:B------:R5:W-:Y:S04]  /*3510*/  STG.E desc[UR20][R4.64+0x4], R13 ;  /* 0x0000040d04007986 */ /* 0x000be8000c101914 */
[----:B--2---:R-:W-:Y:S04]  /*3520*/  STG.E desc[UR20][R6.64], R14 ;  /* 0x0000000e06007986 */ /* 0x004fe8000c101914 */
[----:B------:R2:W-:Y:S01]  /*3530*/  STG.E desc[UR20][R6.64+0x4], R15 ;  /* 0x0000040f06007986 */ /* 0x0005e2000c101914 */
[----:B-1----:R-:W-:-:S03]  /*3540*/  IADD3 R12, R0, 0xa, R41 ;  /* 0x0000000a000c7810 */ /* 0x002fc60007ffe029 */
[----:B------:R-:W1:Y:S01]  /*3550*/  LDS.64 R14, [UR7+0x4c] ;  /* 0x00004c07ff0e7984 */ /* 0x000e620008000a00 */
[----:B-----5:R-:W-:Y:S01]  /*3560*/  IMAD.WIDE R4, R23, 0x4, R2 ;  /* 0x0000000417047825 */ /* 0x020fe200078e0202 */
[C-C-:B------:R-:W-:Y:S02]  /*3570*/  IADD3 R13, R0.reuse, 0x12, R41.reuse ;  /* 0x00000012000d7810 */ /* 0x140fe40007ffe029 */
[----:B------:R-:W5:Y:S03]  /*3580*/  LDS.64 R22, [UR7+0x54] ;  /* 0x00005407ff167984 */ /* 0x000f660008000a00 */
[----:B------:R-:W-:Y:S01]  /*3590*/  VIADD R13, R13, 0x14 ;  /* 0x000000140d0d7836 */ /* 0x000fe20000000000 */
[--C-:B--2---:R-:W-:Y:S01]  /*35a0*/  IADD3 R6, R0, 0xc, R41.reuse ;  /* 0x0000000c00067810 */ /* 0x104fe20007ffe029 */
[----:B---3--:R-:W-:Y:S01]  /*35b0*/  STG.E desc[UR20][R8.64], R16 ;  /* 0x0000001008007986 */ /* 0x008fe2000c101914 */
[----:B------:R-:W-:Y:S01]  /*35c0*/  VIADD R7, R12, 0x14 ;  /* 0x000000140c077836 */ /* 0x000fe20000000000 */
[----:B------:R-:W-:-:S02]  /*35d0*/  IADD3 R12, R0, 0x10, R41 ;  /* 0x00000010000c7810 */ /* 0x000fc40007ffe029 */
[----:B------:R2:W-:Y:S04]  /*35e0*/  STG.E desc[UR20][R8.64+0x4], R17 ;  /* 0x0000041108007986 */ /* 0x0005e8000c101914 */
[----:B------:R-:W3:Y:S04]  /*35f0*/  LDS.64 R16, [UR7+0x5c] ;  /* 0x00005c07ff107984 */ /* 0x000ee80008000a00 */
[----:B----4-:R-:W-:Y:S01]  /*3600*/  STG.E desc[UR20][R10.64], R18 ;  /* 0x000000120a007986 */ /* 0x010fe2000c101914 */
[----:B--2---:R-:W-:Y:S01]  /*3610*/  IADD3 R8, R0, 0xe, R41 ;  /* 0x0000000e00087810 */ /* 0x004fe20007ffe029 */
[----:B------:R-:W-:-:S02]  /*3620*/  VIADD R9, R6, 0x14 ;  /* 0x0000001406097836 */ /* 0x000fc40000000000 */
[----:B------:R2:W-:Y:S01]  /*3630*/  STG.E desc[UR20][R10.64+0x4], R19 ;  /* 0x000004130a007986 */ /* 0x0005e2000c101914 */
[----:B------:R-:W-:-:S03]  /*3640*/  IMAD.WIDE R6, R7, 0x4, R2 ;  /* 0x0000000407067825 */ /* 0x000fc600078e0202 */
[----:B------:R-:W4:Y:S04]  /*3650*/  LDS.64 R18, [UR7+0x64] ;  /* 0x00006407ff127984 */ /* 0x000f280008000a00 */
[----:B------:R-:W-:Y:S01]  /*3660*/  STG.E desc[UR20][R4.64], R20 ;  /* 0x0000001404007986 */ /* 0x000fe2000c101914 */
[----:B--2---:R-:W-:-:S03]  /*3670*/  VIADD R11, R8, 0x14 ;  /* 0x00000014080b7836 */ /* 0x004fc60000000000 */
[----:B------:R2:W-:Y:S01]  /*3680*/  STG.E desc[UR20][R4.64+0x4], R21 ;  /* 0x0000041504007986 */ /* 0x0005e2000c101914 */
[----:B------:R-:W-:-:S03]  /*3690*/  IMAD.WIDE R8, R9, 0x4, R2 ;  /* 0x0000000409087825 */ /* 0x000fc600078e0202 */
[----:B------:R-:W-:Y:S01]  /*36a0*/  STG.E desc[UR20][R6.64], R24 ;  /* 0x0000001806007986 */ /* 0x000fe2000c101914 */
[----:B------:R-:W-:-:S03]  /*36b0*/  IMAD.WIDE R10, R11, 0x4, R2 ;  /* 0x000000040b0a7825 */ /* 0x000fc600078e0202 */
[----:B------:R1:W-:Y:S01]  /*36c0*/  STG.E desc[UR20][R6.64+0x4], R25 ;  /* 0x0000041906007986 */ /* 0x0003e2000c101914 */
[----:B--2---:R-:W-:-:S03]  /*36d0*/  VIADD R5, R12, 0x14 ;  /* 0x000000140c057836 */ /* 0x004fc60000000000 */
[----:B------:R-:W2:Y:S01]  /*36e0*/  LDS.64 R20, [UR7+0x6c] ;  /* 0x00006c07ff147984 */ /* 0x000ea20008000a00 */
[C---:B------:R-:W-:Y:S01]  /*36f0*/  IADD3 R12, R0.reuse, 0x14, R41 ;  /* 0x00000014000c7810 */ /* 0x040fe20007ffe029 */
[--C-:B------:R-:W-:Y:S02]  /*3700*/  IMAD.WIDE R4, R5, 0x4, R2.reuse ;  /* 0x0000000405047825 */ /* 0x100fe400078e0202 */
[----:B------:R-:W-:Y:S02]  /*3710*/  STG.E desc[UR20][R8.64], R26 ;  /* 0x0000001a08007986 */ /* 0x000fe4000c101914 */
[----:B-1----:R-:W-:Y:S02]  /*3720*/  IMAD.WIDE R6, R13, 0x4, R2 ;  /* 0x000000040d067825 */ /* 0x002fe400078e0202 */
[----:B------:R1:W-:Y:S01]  /*3730*/  STG.E desc[UR20][R8.64+0x4], R27 ;  /* 0x0000041b08007986 */ /* 0x0003e2000c101914 */
[----:B------:R-:W-:-:S03]  /*3740*/  IADD3 R13, R0, 0x18, R41 ;  /* 0x00000018000d7810 */ /* 0x000fc60007ffe029 */
[----:B------:R-:W2:Y:S02]  /*3750*/  LDS.64 R24, [UR7+0x74] ;  /* 0x00007407ff187984 */ /* 0x000ea40008000a00 */
[----:B------:R-:W-:Y:S02]  /*3760*/  VIADD R13, R13, 0x14 ;  /* 0x000000140d0d7836 */ /* 0x000fe40000000000 */
[----:B------:R-:W2:Y:S01]  /*3770*/  LDS.64 R26, [UR7+0x7c] ;  /* 0x00007c07ff1a7984 */ /* 0x000ea20008000a00 */
[----:B-1----:R-:W-:-:S03]  /*3780*/  IADD3 R8, R0, 0x16, R41 ;  /* 0x0000001600087810 */ /* 0x002fc60007ffe029 */
[----:B------:R-:W-:Y:S01]  /*3790*/  STG.E desc[UR20][R10.64], R28 ;  /* 0x0000001c0a007986 */ /* 0x000fe2000c101914 */
[----:B------:R-:W-:Y:S01]  /*37a0*/  VIADD R9, R12, 0x14 ;  /* 0x000000140c097836 */ /* 0x000fe20000000000 */
[----:B------:R-:W-:Y:S02]  /*37b0*/  IADD3 R12, R0, 0x1a, R41 ;  /* 0x0000001a000c7810 */ /* 0x000fe40007ffe029 */
[----:B------:R1:W-:Y:S04]  /*37c0*/  STG.E desc[UR20][R10.64+0x4], R29 ;  /* 0x0000041d0a007986 */ /* 0x0003e8000c101914 */
[----:B------:R-:W2:Y:S04]  /*37d0*/  LDS.64 R28, [UR7+0x84] ;  /* 0x00008407ff1c7984 */ /* 0x000ea80008000a00 */
[----:B------:R-:W-:Y:S01]  /*37e0*/  STG.E desc[UR20][R4.64], R30 ;  /* 0x0000001e04007986 */ /* 0x000fe2000c101914 */
[----:B-1----:R-:W-:-:S03]  /*37f0*/  VIADD R11, R8, 0x14 ;  /* 0x00000014080b7836 */ /* 0x002fc60000000000 */
[----:B------:R1:W-:Y:S01]  /*3800*/  STG.E desc[UR20][R4.64+0x4], R31 ;  /* 0x0000041f04007986 */ /* 0x0003e2000c101914 */
[----:B------:R-:W-:-:S03]  /*3810*/  IMAD.WIDE R8, R9, 0x4, R2 ;  /* 0x0000000409087825 */ /* 0x000fc600078e0202 */
[----:B------:R-:W-:Y:S01]  /*3820*/  STG.E desc[UR20][R6.64], R32 ;  /* 0x0000002006007986 */ /* 0x000fe2000c101914 */
[----:B------:R-:W-:-:S03]  /*3830*/  IMAD.WIDE R10, R11, 0x4, R2 ;  /* 0x000000040b0a7825 */ /* 0x000fc600078e0202 */
[----:B------:R3:W-:Y:S04]  /*3840*/  STG.E desc[UR20][R6.64+0x4], R33 ;  /* 0x0000042106007986 */ /* 0x0007e8000c101914 */
[----:B------:R-:W2:Y:S01]  /*3850*/  LDS.64 R30, [UR7+0x8c] ;  /* 0x00008c07ff1e7984 */ /* 0x000ea20008000a00 */
[----:B-1----:R-:W-:Y:S01]  /*3860*/  IMAD.WIDE R4, R13, 0x4, R2 ;  /* 0x000000040d047825 */ /* 0x002fe200078e0202 */
[--C-:B------:R-:W-:Y:S02]  /*3870*/  IADD3 R13, R0, 0x1c, R41.reuse ;  /* 0x0000001c000d7810 */ /* 0x100fe40007ffe029 */
[----:B------:R-:W1:Y:S04]  /*3880*/  LDS.64 R32, [UR7+0x94] ;  /* 0x00009407ff207984 */ /* 0x000e680008000a00 */
[----:B------:R-:W-:Y:S01]  /*3890*/  STG.E desc[UR20][R8.64], R14 ;  /* 0x0000000e08007986 */ /* 0x000fe2000c101914 */
[----:B---3--:R-:W-:Y:S01]  /*38a0*/  VIADD R7, R12, 0x14 ;  /* 0x000000140c077836 */ /* 0x008fe20000000000 */
[----:B------:R-:W-:-:S02]  /*38b0*/  IADD3 R12, R0, 0x1e, R41 ;  /* 0x0000001e000c7810 */ /* 0x000fc40007ffe029 */
[----:B------:R3:W-:Y:S01]  /*38c0*/  STG.E desc[UR20][R8.64+0x4], R15 ;  /* 0x0000040f08007986 */ /* 0x0007e2000c101914 */
[----:B------:R-:W-:-:S03]  /*38d0*/  IMAD.WIDE R6, R7, 0x4, R2 ;  /* 0x0000000407067825 */ /* 0x000fc600078e0202 */
[----:B-----5:R-:W-:Y:S04]  /*38e0*/  STG.E desc[UR20][R10.64], R22 ;  /* 0x000000160a007986 */ /* 0x020fe8000c101914 */
[----:B------:R5:W-:Y:S04]  /*38f0*/  STG.E desc[UR20][R10.64+0x4], R23 ;  /* 0x000004170a007986 */ /* 0x000be8000c101914 */
[----:B------:R-:W1:Y:S01]  /*3900*/  LDS.64 R34, [UR7+0x9c] ;  /* 0x00009c07ff227984 */ /* 0x000e620008000a00 */
[----:B---3--:R-:W-:Y:S01]  /*3910*/  VIADD R9, R13, 0x14 ;  /* 0x000000140d097836 */ /* 0x008fe20000000000 */
[----:B------:R-:W-:-:S02]  /*3920*/  IADD3 R13, R0, 0x26, R41 ;  /* 0x00000026000d7810 */ /* 0x000fc40007ffe029 */
[----:B------:R-:W1:Y:S01]  /*3930*/  LDS.64 R22, [UR7+0xa4] ;  /* 0x0000a407ff167984 */ /* 0x000e620008000a00 */
[----:B------:R-:W-:-:S03]  /*3940*/  IMAD.WIDE R8, R9, 0x4, R2 ;  /* 0x0000000409087825 */ /* 0x000fc600078e0202 */
[----:B------:R-:W1:Y:S01]  /*3950*/  LDS.64 R36, [UR7+0xac] ;  /* 0x0000ac07ff247984 */ /* 0x000e620008000a00 */
[----:B-----5:R-:W-:Y:S01]  /*3960*/  VIADD R11, R12, 0x14 ;  /* 0x000000140c0b7836 */ /* 0x020fe20000000000 */
[----:B------:R-:W-:Y:S01]  /*3970*/  IADD3 R12, R0, 0x20, R41 ;  /* 0x00000020000c7810 */ /* 0x000fe20007ffe029 */
[----:B------:R-:W-:Y:S01]  /*3980*/  VIADD R13, R13, 0x14 ;  /* 0x000000140d0d7836 */ /* 0x000fe20000000000 */
[----:B------:R-:W5:Y:S01]  /*3990*/  LDS.64 R38, [UR7+0xb4] ;  /* 0x0000b407ff267984 */ /* 0x000f620008000a00 */
[----:B------:R-:W-:-:S03]  /*39a0*/  IMAD.WIDE R10, R11, 0x4, R2 ;  /* 0x000000040b0a7825 */ /* 0x000fc600078e0202 */
[----:B------:R-:W1:Y:S01]  /*39b0*/  LDS.64 R14, [UR7+0xbc] ;  /* 0x0000bc07ff0e7984 */ /* 0x000e620008000a00 */
[----:B------:R-:W-:-:S03]  /*39c0*/  UIADD3 UR7, UR7, 0xc8, URZ ;  /* 0x000000c807077890 */ /* 0x000fc6000fffe03f */
[----:B------:R3:W-:Y:S04]  /*39d0*/  STG.E desc[UR20][R4.64], R16 ;  /* 0x0000001004007986 */ /* 0x0007e8000c101914 */
[----:B------:R2:W-:Y:S04]  /*39e0*/  STG.E desc[UR20][R4.64+0x4], R17 ;  /* 0x0000041104007986 */ /* 0x0005e8000c101914 */
[----:B----4-:R-:W-:Y:S04]  /*39f0*/  STG.E desc[UR20][R6.64], R18 ;  /* 0x0000001206007986 */ /* 0x010fe8000c101914 */
[----:B------:R4:W-:Y:S01]  /*3a00*/  STG.E desc[UR20][R6.64+0x4], R19 ;  /* 0x0000041306007986 */ /* 0x0009e2000c101914 */
[--C-:B---3--:R-:W-:Y:S01]  /*3a10*/  IADD3 R16, R0, 0x2a, R41.reuse ;  /* 0x0000002a00107810 */ /* 0x108fe20007ffe029 */
[----:B--2---:R-:W-:Y:S01]  /*3a20*/  VIADD R5, R12, 0x14 ;  /* 0x000000140c057836 */ /* 0x004fe20000000000 */
[C-C-:B------:R-:W-:Y:S01]  /*3a30*/  IADD3 R17, R0.reuse, 0x28, R41.reuse ;  /* 0x0000002800117810 */ /* 0x140fe20007ffe029 */
[----:B------:R-:W-:Y:S01]  /*3a40*/  STG.E desc[UR20][R8.64], R20 ;  /* 0x0000001408007986 */ /* 0x000fe2000c101914 */
[----:B------:R-:W-:Y:S01]  /*3a50*/  IADD3 R12, R0, 0x22, R41 ;  /* 0x00000022000c7810 */ /* 0x000fe20007ffe029 */
[----:B------:R-:W-:-:S02]  /*3a60*/  IMAD.WIDE R4, R5, 0x4, R2 ;  /* 0x0000000405047825 */ /* 0x000fc400078e0202 */
[----:B------:R2:W-:Y:S01]  /*3a70*/  STG.E desc[UR20][R8.64+0x4], R21 ;  /* 0x0000041508007986 */ /* 0x0005e2000c101914 */
[--C-:B----4-:R-:W-:Y:S01]  /*3a80*/  IADD3 R6, R0, 0x24, R41.reuse ;  /* 0x0000002400067810 */ /* 0x110fe20007ffe029 */
[----:B------:R-:W-:Y:S02]  /*3a90*/  VIADD R17, R17, 0x14 ;  /* 0x0000001411117836 */ /* 0x000fe40000000000 */
[----:B------:R-:W-:Y:S01]  /*3aa0*/  STG.E desc[UR20][R10.64], R24 ;  /* 0x000000180a007986 */ /* 0x000fe2000c101914 */
[----:B------:R-:W-:Y:S01]  /*3ab0*/  VIADD R7, R12, 0x14 ;  /* 0x000000140c077836 */ /* 0x000fe20000000000 */
[----:B------:R-:W-:Y:S02]  /*3ac0*/  IADD3 R19, R0, 0x2e, R41 ;  /* 0x0000002e00137810 */ /* 0x000fe40007ffe029 */
[----:B------:R3:W-:Y:S03]  /*3ad0*/  STG.E desc[UR20][R10.64+0x4], R25 ;  /* 0x000004190a007986 */ /* 0x0007e6000c101914 */
[----:B------:R-:W-:Y:S01]  /*3ae0*/  VIADD R19, R19, 0x14 ;  /* 0x0000001413137836 */ /* 0x000fe20000000000 */
[----:B------:R-:W-:Y:S01]  /*3af0*/  STG.E desc[UR20][R4.64], R26 ;  /* 0x0000001a04007986 */ /* 0x000fe2000c101914 */
[----:B--2---:R-:W-:-:S02]  /*3b00*/  VIADD R9, R6, 0x14 ;  /* 0x0000001406097836 */ /* 0x004fc40000000000 */
[--C-:B------:R-:W-:Y:S01]  /*3b10*/  IMAD.WIDE R6, R7, 0x4, R2.reuse ;  /* 0x0000000407067825 */ /* 0x100fe200078e0202 */
[----:B------:R2:W-:Y:S03]  /*3b20*/  STG.E desc[UR20][R4.64+0x4], R27 ;  /* 0x0000041b04007986 */ /* 0x0005e6000c101914 */
[--C-:B------:R-:W-:Y:S01]  /*3b30*/  IMAD.WIDE R8, R9, 0x4, R2.reuse ;  /* 0x0000000409087825 */ /* 0x100fe200078e0202 */
[----:B------:R-:W-:Y:S03]  /*3b40*/  STG.E desc[UR20][R6.64], R28 ;  /* 0x0000001c06007986 */ /* 0x000fe6000c101914 */
[--C-:B---3--:R-:W-:Y:S01]  /*3b50*/  IMAD.WIDE R10, R13, 0x4, R2.reuse ;  /* 0x000000040d0a7825 */ /* 0x108fe200078e0202 */
[----:B------:R3:W-:Y:S03]  /*3b60*/  STG.E desc[UR20][R6.64+0x4], R29 ;  /* 0x0000041d06007986 */ /* 0x0007e6000c101914 */
[----:B------:R-:W-:Y:S01]  /*3b70*/  IMAD.WIDE R12, R17, 0x4, R2 ;  /* 0x00000004110c7825 */ /* 0x000fe200078e0202 */
[C-C-:B------:R-:W-:Y:S01]  /*3b80*/  IADD3 R17, R0.reuse, 0x2c, R41.reuse ;  /* 0x0000002c00117810 */ /* 0x140fe20007ffe029 */
[----:B------:R-:W-:Y:S01]  /*3b90*/  STG.E desc[UR20][R8.64], R30 ;  /* 0x0000001e08007986 */ /* 0x000fe2000c101914 */
[----:B--2---:R-:W-:Y:S01]  /*3ba0*/  IADD3 R4, R0, 0x30, R41 ;  /* 0x0000003000047810 */ /* 0x004fe20007ffe029 */
[----:B------:R-:W-:Y:S01]  /*3bb0*/  VIADD R5, R16, 0x14 ;  /* 0x0000001410057836 */ /* 0x000fe20000000000 */
[----:B------:R-:W-:Y:S01]  /*3bc0*/  IADD3 R41, P0, R41, 0x32, RZ ;  /* 0x0000003229297810 */ /* 0x000fe20007f1e0ff */
[----:B------:R-:W-:Y:S01]  /*3bd0*/  VIADD R17, R17, 0x14 ;  /* 0x0000001411117836 */ /* 0x000fe20000000000 */
[----:B------:R2:W-:Y:S01]  /*3be0*/  STG.E desc[UR20][R8.64+0x4], R31 ;  /* 0x0000041f08007986 */ /* 0x0005e2000c101914 */
[----:B---3--:R-:W-:-:S03]  /*3bf0*/  IMAD.WIDE R6, R5, 0x4, R2 ;  /* 0x0000000405067825 */ /* 0x008fc600078e0202 */
[----:B-1----:R-:W-:Y:S01]  /*3c00*/  STG.E desc[UR20][R10.64], R32 ;  /* 0x000000200a007986 */ /* 0x002fe2000c101914 */
[----:B------:R-:W-:-:S03]  /*3c10*/  VIADD R5, R4, 0x14 ;  /* 0x0000001404057836 */ /* 0x000fc60000000000 */
[----:B------:R1:W-:Y:S01]  /*3c20*/  STG.E desc[UR20][R10.64+0x4], R33 ;  /* 0x000004210a007986 */ /* 0x0003e2000c101914 */
[----:B------:R-:W-:Y:S01]  /*3c30*/  IMAD.X R40, RZ, RZ, R40, P0 ;  /* 0x000000ffff287224 */ /* 0x000fe200000e0628 */
[----:B------:R-:W-:Y:S01]  /*3c40*/  ISETP.GE.U32.AND P0, PT, R41, 0x1fe, PT ;  /* 0x000001fe2900780c */ /* 0x000fe20003f06070 */
[--C-:B------:R-:W-:Y:S01]  /*3c50*/  IMAD.WIDE R4, R5, 0x4, R2.reuse ;  /* 0x0000000405047825 */ /* 0x100fe200078e0202 */
[----:B------:R3:W-:Y:S02]  /*3c60*/  STG.E desc[UR20][R12.64], R34 ;  /* 0x000000220c007986 */ /* 0x0007e4000c101914 */
[----:B------:R-:W-:Y:S01]  /*3c70*/  ISETP.GE.U32.AND.EX P0, PT, R40, RZ, PT, P0 ;  /* 0x000000ff2800720c */ /* 0x000fe20003f06100 */
[--C-:B--2---:R-:W-:Y:S01]  /*3c80*/  IMAD.WIDE R8, R17, 0x4, R2.reuse ;  /* 0x0000000411087825 */ /* 0x104fe200078e0202 */
[----:B------:R3:W-:Y:S03]  /*3c90*/  STG.E desc[UR20][R12.64+0x4], R35 ;  /* 0x000004230c007986 */ /* 0x0007e6000c101914 */
[----:B-1----:R-:W-:Y:S01]  /*3ca0*/  IMAD.WIDE R10, R19, 0x4, R2 ;  /* 0x00000004130a7825 */ /* 0x002fe200078e0202 */
[----:B------:R3:W-:Y:S04]  /*3cb0*/  STG.E desc[UR20][R6.64], R22 ;  /* 0x0000001606007986 */ /* 0x0007e8000c101914 */
[----:B------:R3:W-:Y:S04]  /*3cc0*/  STG.E desc[UR20][R6.64+0x4], R23 ;  /* 0x0000041706007986 */ /* 0x0007e8000c101914 */
[----:B------:R3:W-:Y:S04]  /*3cd0*/  STG.E desc[UR20][R8.64], R36 ;  /* 0x0000002408007986 */ /* 0x0007e8000c101914 */
[----:B------:R3:W-:Y:S04]  /*3ce0*/  STG.E desc[UR20][R8.64+0x4], R37 ;  /* 0x0000042508007986 */ /* 0x0007e8000c101914 */
[----:B-----5:R3:W-:Y:S04]  /*3cf0*/  STG.E desc[UR20][R10.64], R38 ;  /* 0x000000260a007986 */ /* 0x0207e8000c101914 */
[----:B------:R3:W-:Y:S04]  /*3d00*/  STG.E desc[UR20][R10.64+0x4], R39 ;  /* 0x000004270a007986 */ /* 0x0007e8000c101914 */
[----:B------:R3:W-:Y:S04]  /*3d10*/  STG.E desc[UR20][R4.64], R14 ;  /* 0x0000000e04007986 */ /* 0x0007e8000c101914 */
[----:B------:R3:W-:Y:S01]  /*3d20*/  STG.E desc[UR20][R4.64+0x4], R15 ;  /* 0x0000040f04007986 */ /* 0x0007e2000c101914 */
[----:B------:R-:W-:Y:S05]  /*3d30*/  @!P0 BRA `(.L_x_6) ;  /* 0xfffffff400948947 */ /* 0x000fea000383ffff */
[----:B------:R-:W-:Y:S05]  /*3d40*/  EXIT ;  /* 0x000000000000794d */ /* 0x000fea0003800000 */
.L_x_7:
[----:B------:R-:W-:-:S00]  /*3d50*/  BRA `(.L_x_7) ;  /* 0xfffffffc00fc7947 */ /* 0x000fc0000383ffff */
[----:B------:R-:W-:-:S00]  /*3d60*/  NOP ;  /* 0x0000000000007918 */ /* 0x000fc00000000000 */
        /* <DEDUP_REMOVED lines=9> */
.L_x_8:


//--------------------- .nv.shared.matmul_kernel_profile --------------------------
	.section	.nv.shared.matmul_kernel_profile,"aw",@nobits
	.sectionflags	@""
	.align	16
	.zero		1024


//--------------------- .nv.constant0.matmul_kernel_profile --------------------------
	.section	.nv.constant0.matmul_kernel_profile,"a",@progbits
	.sectionflags	@""
	.align	4
.nv.constant0.matmul_kernel_profile:
	.zero		584
